	.target	sm_100a

	.elftype	@"ET_EXEC"


//--------------------- .note.nv.tkinfo           --------------------------
	.section	.note.nv.tkinfo,"",@"SHT_NOTE"
	.sectionflags	@"SHF_NOTE_NV_TKINFO"
	.tkinfo
        /*0018*/ 	.word	0x00000081
        /*0030*/ 	.string	""
        /*0030*/ 	.string	"ptxas-blackwell"
        /*0030*/ 	.string	"Cuda compilation tools, release 12.9, V12.9.86"
        /*0030*/ 	.string	"Build cuda_12.9.r12.9/compiler.36037853_0"
        /*0030*/ 	.string	"-v  -suppress-debug-info  -lineinfo  -arch sm_100a "



//--------------------- .note.nv.cuver            --------------------------
	.section	.note.nv.cuver,"",@"SHT_NOTE"
	.sectionflags	@"SHF_NOTE_NV_CUVER"
        /*0018*/ 	.short	0x0001
        /*001a*/ 	.short	0x0064
        /*001c*/ 	.short	0x0001
        /*001e*/ 	.short	0x0000
        /*0020*/ 	.short	0x0001
        /*0022*/ 	.short	0x0000


//--------------------- .nv.info                  --------------------------
	.section	.nv.info,"",@"SHT_CUDA_INFO"
	.align	4


	//----- nvinfo : EIATTR_REGCOUNT
	.align		4
        /*0000*/ 	.byte	0x04, 0x2f
        /*0002*/ 	.short	(.L_4 - .L_3)
	.align		4
.L_3:
        /*0004*/ 	.word	index@(gluon_tcgen05)
        /*0008*/ 	.word	0x00000087


	//----- nvinfo : EIATTR_FRAME_SIZE
	.align		4
.L_4:
        /*000c*/ 	.byte	0x04, 0x11
        /*000e*/ 	.short	(.L_6 - .L_5)
	.align		4
.L_5:
        /*0010*/ 	.word	index@($__internal_2_$__cuda_sm10x_tcgen05_guardrail_trap_unallocated_columns_being_dealloced)
        /*0014*/ 	.word	0x00000000


	//----- nvinfo : EIATTR_FRAME_SIZE
	.align		4
.L_6:
        /*0018*/ 	.byte	0x04, 0x11
        /*001a*/ 	.short	(.L_8 - .L_7)
	.align		4
.L_7:
        /*001c*/ 	.word	index@($__internal_1_$__cuda_sm10x_tcgen05_guardrail_trap_phase_invalid_during_alloc)
        /*0020*/ 	.word	0x00000000


	//----- nvinfo : EIATTR_FRAME_SIZE
	.align		4
.L_8:
        /*0024*/ 	.byte	0x04, 0x11
        /*0026*/ 	.short	(.L_10 - .L_9)
	.align		4
.L_9:
        /*0028*/ 	.word	index@($__internal_0_$__cuda_sm10x_tcgen05_guardrail_trap_col_being_dealloced_not_returned_by_alloc)
        /*002c*/ 	.word	0x00000000


	//----- nvinfo : EIATTR_FRAME_SIZE
	.align		4
.L_10:
        /*0030*/ 	.byte	0x04, 0x11
        /*0032*/ 	.short	(.L_12 - .L_11)
	.align		4
.L_11:
        /*0034*/ 	.word	index@(gluon_tcgen05)
        /*0038*/ 	.word	0x00000000


	//----- nvinfo : EIATTR_MIN_STACK_SIZE
	.align		4
.L_12:
        /*003c*/ 	.byte	0x04, 0x12
        /*003e*/ 	.short	(.L_14 - .L_13)
	.align		4
.L_13:
        /*0040*/ 	.word	index@(gluon_tcgen05)
        /*0044*/ 	.word	0x00000000
.L_14:


//--------------------- .nv.info.gluon_tcgen05    --------------------------
	.section	.nv.info.gluon_tcgen05,"",@"SHT_CUDA_INFO"
	.sectionflags	@""
	.align	4


	//----- nvinfo : EIATTR_CUDA_API_VERSION
	.align		4
        /*0000*/ 	.byte	0x04, 0x37
        /*0002*/ 	.short	(.L_16 - .L_15)
.L_15:
        /*0004*/ 	.word	0x00000081


	//----- nvinfo : EIATTR_KPARAM_INFO
	.align		4
.L_16:
        /*0008*/ 	.byte	0x04, 0x17
        /*000a*/ 	.short	(.L_18 - .L_17)
.L_17:
        /*000c*/ 	.word	0x00000000
        /*0010*/ 	.short	0x000a
        /*0012*/ 	.short	0x0048
        /*0014*/ 	.byte	0x00, 0xf4, 0x21, 0x00


	//----- nvinfo : EIATTR_KPARAM_INFO
	.align		4
.L_18:
        /*0018*/ 	.byte	0x04, 0x17
        /*001a*/ 	.short	(.L_20 - .L_19)
.L_19:
        /*001c*/ 	.word	0x00000000
        /*0020*/ 	.short	0x0009
        /*0022*/ 	.short	0x0040
        /*0024*/ 	.byte	0x00, 0xf4, 0x21, 0x00


	//----- nvinfo : EIATTR_KPARAM_INFO
	.align		4
.L_20:
        /*0028*/ 	.byte	0x04, 0x17
        /*002a*/ 	.short	(.L_22 - .L_21)
.L_21:
        /*002c*/ 	.word	0x00000000
        /*0030*/ 	.short	0x0008
        /*0032*/ 	.short	0x0038
        /*0034*/ 	.byte	0x00, 0xf0, 0x21, 0x00


	//----- nvinfo : EIATTR_KPARAM_INFO
	.align		4
.L_22:
        /*0038*/ 	.byte	0x04, 0x17
        /*003a*/ 	.short	(.L_24 - .L_23)
.L_23:
        /*003c*/ 	.word	0x00000000
        /*0040*/ 	.short	0x0007
        /*0042*/ 	.short	0x0030
        /*0044*/ 	.byte	0x00, 0xf0, 0x21, 0x00


	//----- nvinfo : EIATTR_KPARAM_INFO
	.align		4
.L_24:
        /*0048*/ 	.byte	0x04, 0x17
        /*004a*/ 	.short	(.L_26 - .L_25)
.L_25:
        /*004c*/ 	.word	0x00000000
        /*0050*/ 	.short	0x0006
        /*0052*/ 	.short	0x0028
        /*0054*/ 	.byte	0x00, 0xf0, 0x21, 0x00


	//----- nvinfo : EIATTR_KPARAM_INFO
	.align		4
.L_26:
        /*0058*/ 	.byte	0x04, 0x17
        /*005a*/ 	.short	(.L_28 - .L_27)
.L_27:
        /*005c*/ 	.word	0x00000000
        /*0060*/ 	.short	0x0005
        /*0062*/ 	.short	0x0020
        /*0064*/ 	.byte	0x00, 0xf0, 0x11, 0x00


	//----- nvinfo : EIATTR_KPARAM_INFO
	.align		4
.L_28:
        /*0068*/ 	.byte	0x04, 0x17
        /*006a*/ 	.short	(.L_30 - .L_29)
.L_29:
        /*006c*/ 	.word	0x00000000
        /*0070*/ 	.short	0x0004
        /*0072*/ 	.short	0x001c
        /*0074*/ 	.byte	0x00, 0xf0, 0x11, 0x00


	//----- nvinfo : EIATTR_KPARAM_INFO
	.align		4
.L_30:
        /*0078*/ 	.byte	0x04, 0x17
        /*007a*/ 	.short	(.L_32 - .L_31)
.L_31:
        /*007c*/ 	.word	0x00000000
        /*0080*/ 	.short	0x0003
        /*0082*/ 	.short	0x0018
        /*0084*/ 	.byte	0x00, 0xf0, 0x11, 0x00


	//----- nvinfo : EIATTR_KPARAM_INFO
	.align		4
.L_32:
        /*0088*/ 	.byte	0x04, 0x17
        /*008a*/ 	.short	(.L_34 - .L_33)
.L_33:
        /*008c*/ 	.word	0x00000000
        /*0090*/ 	.short	0x0002
        /*0092*/ 	.short	0x0010
        /*0094*/ 	.byte	0x00, 0xf4, 0x21, 0x00


	//----- nvinfo : EIATTR_KPARAM_INFO
	.align		4
.L_34:
        /*0098*/ 	.byte	0x04, 0x17
        /*009a*/ 	.short	(.L_36 - .L_35)
.L_35:
        /*009c*/ 	.word	0x00000000
        /*00a0*/ 	.short	0x0001
        /*00a2*/ 	.short	0x0008
        /*00a4*/ 	.byte	0x00, 0xf4, 0x21, 0x00


	//----- nvinfo : EIATTR_KPARAM_INFO
	.align		4
.L_36:
        /*00a8*/ 	.byte	0x04, 0x17
        /*00aa*/ 	.short	(.L_38 - .L_37)
.L_37:
        /*00ac*/ 	.word	0x00000000
        /*00b0*/ 	.short	0x0000
        /*00b2*/ 	.short	0x0000
        /*00b4*/ 	.byte	0x00, 0xf4, 0x21, 0x00


	//----- nvinfo : EIATTR_AT_ENTRY_FRAGMENTS
	.align		4
.L_38:
        /*00b8*/ 	.byte	0x04, 0x4f
        /*00ba*/ 	.short	(.L_40 - .L_39)


	//   ....[0]....
.L_39:
        /*00bc*/ 	.word	0x00000004


	//----- nvinfo : EIATTR_RESERVED_SMEM_USED
	.align		4
.L_40:
        /*00c0*/ 	.byte	0x01, 0x41
	.zero		2


	//----- nvinfo : EIATTR_SPARSE_MMA_MASK
	.align		4
        /*00c4*/ 	.byte	0x03, 0x50
        /*00c6*/ 	.short	0x0000


	//----- nvinfo : EIATTR_TCGEN05_1CTA_USED
	.align		4
        /*00c8*/ 	.byte	0x01, 0x51
	.zero		2


	//----- nvinfo : EIATTR_MAXREG_COUNT
	.align		4
        /*00cc*/ 	.byte	0x03, 0x1b
        /*00ce*/ 	.short	0x00ff


	//----- nvinfo : EIATTR_NUM_BARRIERS
	.align		4
        /*00d0*/ 	.byte	0x02, 0x4c
        /*00d2*/ 	.byte	0x01
	.zero		1


	//----- nvinfo : EIATTR_INT_WARP_WIDE_INSTR_OFFSETS
	.align		4
        /*00d4*/ 	.byte	0x04, 0x31
        /*00d6*/ 	.short	(.L_42 - .L_41)


	//   ....[0]....
.L_41:
        /*00d8*/ 	.word	0x00001770


	//   ....[1]....
        /*00dc*/ 	.word	0x00001790


	//   ....[2]....
        /*00e0*/ 	.word	0x00001820


	//   ....[3]....
        /*00e4*/ 	.word	0x000019e0


	//   ....[4]....
        /*00e8*/ 	.word	0x000019f0


	//   ....[5]....
        /*00ec*/ 	.word	0x00001a50


	//   ....[6]....
        /*00f0*/ 	.word	0x00001a60


	//   ....[7]....
        /*00f4*/ 	.word	0x00001c90


	//   ....[8]....
        /*00f8*/ 	.word	0x00001ca0


	//   ....[9]....
        /*00fc*/ 	.word	0x00001e20


	//   ....[10]....
        /*0100*/ 	.word	0x00001e50


	//   ....[11]....
        /*0104*/ 	.word	0x00001e80


	//   ....[12]....
        /*0108*/ 	.word	0x00001ea0


	//   ....[13]....
        /*010c*/ 	.word	0x000020c0


	//   ....[14]....
        /*0110*/ 	.word	0x000020d0


	//   ....[15]....
        /*0114*/ 	.word	0x000023a0


	//   ....[16]....
        /*0118*/ 	.word	0x000023c0


	//   ....[17]....
        /*011c*/ 	.word	0x00002b30


	//   ....[18]....
        /*0120*/ 	.word	0x00002b80


	//----- nvinfo : EIATTR_COOP_GROUP_MASK_REGIDS
	.align		4
.L_42:
        /*0124*/ 	.byte	0x04, 0x29
        /*0126*/ 	.short	(.L_44 - .L_43)


	//   ....[0]....
.L_43:
        /*0128*/ 	.word	0xffffffff


	//   ....[1]....
        /*012c*/ 	.word	0xffffffff


	//   ....[2]....
        /*0130*/ 	.word	0xffffffff


	//   ....[3]....
        /*0134*/ 	.word	0xffffffff


	//   ....[4]....
        /*0138*/ 	.word	0xffffffff


	//   ....[5]....
        /*013c*/ 	.word	0xffffffff


	//   ....[6]....
        /*0140*/ 	.word	0xffffffff


	//   ....[7]....
        /*0144*/ 	.word	0xffffffff


	//   ....[8]....
        /*0148*/ 	.word	0xffffffff


	//   ....[9]....
        /*014c*/ 	.word	0xffffffff


	//----- nvinfo : EIATTR_COOP_GROUP_INSTR_OFFSETS
	.align		4
.L_44:
        /*0150*/ 	.byte	0x04, 0x28
        /*0152*/ 	.short	(.L_46 - .L_45)


	//   ....[0]....
.L_45:
        /*0154*/ 	.word	0x00000050


	//   ....[1]....
        /*0158*/ 	.word	0x00000310


	//   ....[2]....
        /*015c*/ 	.word	0x00000500


	//   ....[3]....
        /*0160*/ 	.word	0x000009a0


	//   ....[4]....
        /*0164*/ 	.word	0x00000ae0


	//   ....[5]....
        /*0168*/ 	.word	0x00000fe0


	//   ....[6]....
        /*016c*/ 	.word	0x00001120


	//   ....[7]....
        /*0170*/ 	.word	0x00001610


	//   ....[8]....
        /*0174*/ 	.word	0x000029c0


	//   ....[9]....
        /*0178*/ 	.word	0x00002c30


	//----- nvinfo : EIATTR_VRC_CTA_INIT_COUNT
	.align		4
.L_46:
        /*017c*/ 	.byte	0x02, 0x4a
        /*017e*/ 	.byte	0x80
	.zero		1


	//----- nvinfo : EIATTR_MBARRIER_INSTR_OFFSETS
	.align		4
        /*0180*/ 	.byte	0x04, 0x39
        /*0182*/ 	.short	(.L_48 - .L_47)


	//   ....[0]....
.L_47:
        /*0184*/ 	.word	0x00001840
        /*0188*/ 	.word	0x000000ff
        /*018c*/ 	.word	0x0000c000
        /*0190*/ 	.short	0x0100
        /*0192*/ 	.byte	0x08
	.zero		1


	//   ....[1]....
        /*0194*/ 	.word	0x00001850
        /*0198*/ 	.word	0x000000ff
        /*019c*/ 	.word	0x0000c010
        /*01a0*/ 	.short	0x0100
        /*01a2*/ 	.byte	0x08
	.zero		1


	//   ....[2]....
        /*01a4*/ 	.word	0x00001900
        /*01a8*/ 	.word	0x000000ff
        /*01ac*/ 	.word	0x0000c008
        /*01b0*/ 	.short	0x0100
        /*01b2*/ 	.byte	0x08
	.zero		1


	//   ....[3]....
        /*01b4*/ 	.word	0x00001910
        /*01b8*/ 	.word	0x000000ff
        /*01bc*/ 	.word	0x0000c018
        /*01c0*/ 	.short	0x0100
        /*01c2*/ 	.byte	0x08
	.zero		1


	//   ....[4]....
        /*01c4*/ 	.word	0x00001af0
        /*01c8*/ 	.word	0x000000ff
        /*01cc*/ 	.word	0x0000c000
        /*01d0*/ 	.short	0x010a
        /*01d2*/ 	.byte	0x08
	.zero		1


	//   ....[5]....
        /*01d4*/ 	.word	0x00001cf0
        /*01d8*/ 	.word	0x000000ff
        /*01dc*/ 	.word	0x0000c010
        /*01e0*/ 	.short	0x010a
        /*01e2*/ 	.byte	0x08
	.zero		1


	//   ....[6]....
        /*01e4*/ 	.word	0x00001f20
        /*01e8*/ 	.word	0x000000ff
        /*01ec*/ 	.word	0x0000c000
        /*01f0*/ 	.short	0x010a
        /*01f2*/ 	.byte	0x1c
	.zero		1


	//   ....[7]....
        /*01f4*/ 	.word	0x00002110
        /*01f8*/ 	.word	0x000000ff
        /*01fc*/ 	.word	0x0000c010
        /*0200*/ 	.short	0x010a
        /*0202*/ 	.byte	0x1c
	.zero		1


	//   ....[8]....
        /*0204*/ 	.word	0x000021e0
        /*0208*/ 	.word	0x000000ff
        /*020c*/ 	.word	0x0000c000
        /*0210*/ 	.short	0x0108
        /*0212*/ 	.byte	0x08
	.zero		1


	//   ....[9]....
        /*0214*/ 	.word	0x000021f0
        /*0218*/ 	.word	0x000000ff
        /*021c*/ 	.word	0x0000c010
        /*0220*/ 	.short	0x0108
        /*0222*/ 	.byte	0x08
	.zero		1


	//   ....[10]....
        /*0224*/ 	.word	0x00002240
        /*0228*/ 	.word	0x000000ff
        /*022c*/ 	.word	0x0000c008
        /*0230*/ 	.short	0x0108
        /*0232*/ 	.byte	0x08
	.zero		1


	//   ....[11]....
        /*0234*/ 	.word	0x00002250
        /*0238*/ 	.word	0x000000ff
        /*023c*/ 	.word	0x0000c018
        /*0240*/ 	.short	0x0108
        /*0242*/ 	.byte	0x08
	.zero		1


	//   ....[12]....
        /*0244*/ 	.word	0x00002c50
        /*0248*/ 	.word	0x000000ff
        /*024c*/ 	.word	0x0000c000
        /*0250*/ 	.short	0x010a
        /*0252*/ 	.byte	0x08
	.zero		1


	//   ....[13]....
        /*0254*/ 	.word	0x00002c80
        /*0258*/ 	.word	0x000000ff
        /*025c*/ 	.word	0x0000c010
        /*0260*/ 	.short	0x010a
        /*0262*/ 	.byte	0x08
	.zero		1


	//   ....[14]....
        /*0264*/ 	.word	0x00002cb0
        /*0268*/ 	.word	0x000000ff
        /*026c*/ 	.word	0x0000c000
        /*0270*/ 	.short	0x010a
        /*0272*/ 	.byte	0x1c
	.zero		1


	//   ....[15]....
        /*0274*/ 	.word	0x00002ce0
        /*0278*/ 	.word	0x000000ff
        /*027c*/ 	.word	0x0000c010
        /*0280*/ 	.short	0x010a
        /*0282*/ 	.byte	0x1c
	.zero		1


	//----- nvinfo : EIATTR_NUM_MBARRIERS
	.align		4
.L_48:
        /*0284*/ 	.byte	0x03, 0x38
        /*0286*/ 	.short	0x0004


	//----- nvinfo : EIATTR_EXIT_INSTR_OFFSETS
	.align		4
        /*0288*/ 	.byte	0x04, 0x1c
        /*028a*/ 	.short	(.L_50 - .L_49)


	//   ....[0]....
.L_49:
        /*028c*/ 	.word	0x00002c40


	//----- nvinfo : EIATTR_REQNTID
	.align		4
.L_50:
        /*0290*/ 	.byte	0x04, 0x10
        /*0292*/ 	.short	(.L_52 - .L_51)
.L_51:
        /*0294*/ 	.word	0x00000100
        /*0298*/ 	.word	0x00000001
        /*029c*/ 	.word	0x00000001


	//----- nvinfo : EIATTR_CRS_STACK_SIZE
	.align		4
.L_52:
        /*02a0*/ 	.byte	0x04, 0x1e
        /*02a2*/ 	.short	(.L_54 - .L_53)
.L_53:
        /*02a4*/ 	.word	0x00000000


	//----- nvinfo : EIATTR_CBANK_PARAM_SIZE
	.align		4
.L_54:
        /*02a8*/ 	.byte	0x03, 0x19
        /*02aa*/ 	.short	0x0050


	//----- nvinfo : EIATTR_PARAM_CBANK
	.align		4
        /*02ac*/ 	.byte	0x04, 0x0a
        /*02ae*/ 	.short	(.L_56 - .L_55)
	.align		4
.L_55:
        /*02b0*/ 	.word	index@(.nv.constant0.gluon_tcgen05)
        /*02b4*/ 	.short	0x0380
        /*02b6*/ 	.short	0x0050


	//----- nvinfo : EIATTR_SW_WAR
	.align		4
.L_56:
        /*02b8*/ 	.byte	0x04, 0x36
        /*02ba*/ 	.short	(.L_58 - .L_57)
.L_57:
        /*02bc*/ 	.word	0x00000008
.L_58:


//--------------------- .nv.compat                --------------------------
	.section	.nv.compat,"",@"SHT_CUDA_COMPAT_INFO"
	.align	4
        /*0000*/ 	.byte	0x02, 0x02, 0x02, 0x00, 0x02, 0x05, 0x05, 0x00, 0x02, 0x03, 0x03, 0x00, 0x02, 0x06, 0x01, 0x00


//--------------------- .nv.callgraph             --------------------------
	.section	.nv.callgraph,"",@"SHT_CUDA_CALLGRAPH"
	.align	4
	.sectionentsize	8
	.align		4
        /*0000*/ 	.word	0x00000000
	.align		4
        /*0004*/ 	.word	0xffffffff
	.align		4
        /*0008*/ 	.word	0x00000000
	.align		4
        /*000c*/ 	.word	0xfffffffe
	.align		4
        /*0010*/ 	.word	0x00000000
	.align		4
        /*0014*/ 	.word	0xfffffffd
	.align		4
        /*0018*/ 	.word	0x00000000
	.align		4
        /*001c*/ 	.word	0xfffffffc


//--------------------- .text.gluon_tcgen05       --------------------------
	.section	.text.gluon_tcgen05,"ax",@progbits
	.align	128
        .global         gluon_tcgen05
        .type           gluon_tcgen05,@function
        .size           gluon_tcgen05,(.L_x_77 - gluon_tcgen05)
        .other          gluon_tcgen05,@"STO_CUDA_ENTRY STV_DEFAULT"
gluon_tcgen05:
.text.gluon_tcgen05:
[----:B------:R-:W1:Y:S01]  /*0000*/  LDC R1, c[0x0][0x37c] ;  /* 0x0000df00ff017b82 */ /* 0x000e620000000800 */
[----:B------:R-:W2:Y:S02]  /*0010*/  S2R R0, SR_TID.X ;  /* 0x0000000000007919 */ /* 0x000ea40000002100 */
[----:B--2---:R-:W-:-:S13]  /*0020*/  ISETP.GE.U32.AND P2, PT, R0, 0x20, PT ;  /* 0x000000200000780c */ /* 0x004fda0003f46070 */
[----:B------:R-:W-:Y:S05]  /*0030*/  @P2 BRA `(.L_x_0) ;  /* 0x0000000000b82947 */ /* 0x000fea0003800000 */
[----:B------:R-:W2:Y:S01]  /*0040*/  S2UR UR6, SR_CgaCtaId ;  /* 0x00000000000679c3 */ /* 0x000ea20000008800 */
[----:B------:R-:W-:Y:S01]  /*0050*/  NOP ;  /* 0x0000000000007918 */ /* 0x000fe20000000000 */
[----:B------:R-:W-:Y:S02]  /*0060*/  UMOV UR4, 0x40 ;  /* 0x0000004000047882 */ /* 0x000fe40000000000 */
[----:B--2---:R-:W-:-:S09]  /*0070*/  ULEA UR4, UR6, UR4, 0x18 ;  /* 0x0000000406047291 */ /* 0x004fd2000f8ec0ff */
[----:B------:R-:W2:Y:S01]  /*0080*/  LDS.U8 R2, [UR4] ;  /* 0x00000004ff027984 */ /* 0x000ea20008000000 */
[----:B------:R-:W-:Y:S02]  /*0090*/  UMOV UR4, 0x400 ;  /* 0x0000040000047882 */ /* 0x000fe40000000000 */
[----:B------:R-:W-:Y:S01]  /*00a0*/  ULEA UR4, UR6, UR4, 0x18 ;  /* 0x0000000406047291 */ /* 0x000fe2000f8ec0ff */
[----:B--2---:R-:W-:-:S13]  /*00b0*/  ISETP.NE.AND P0, PT, R2, RZ, PT ;  /* 0x000000ff0200720c */ /* 0x004fda0003f05270 */
[----:B------:R-:W-:Y:S05]  /*00c0*/  @P0 BRA `(.L_x_1) ;  /* 0x00000000007c0947 */ /* 0x000fea0003800000 */
[----:B------:R-:W-:-:S13]  /*00d0*/  ELECT P0, URZ, PT ;  /* 0x0000000000ff782f */ /* 0x000fda0003800000 */
[----:B------:R-:W-:Y:S05]  /*00e0*/  @!P0 BRA `(.L_x_2) ;  /* 0x0000000000848947 */ /* 0x000fea0003800000 */
[----:B------:R-:W-:Y:S01]  /*00f0*/  UMOV UR5, 0x8 ;  /* 0x0000000800057882 */ /* 0x000fe20000000000 */
[----:B------:R-:W-:Y:S02]  /*0100*/  IMAD.MOV.U32 R5, RZ, RZ, 0x1 ;  /* 0x00000001ff057424 */ /* 0x000fe400078e00ff */
[----:B------:R-:W-:Y:S02]  /*0110*/  IMAD.MOV.U32 R3, RZ, RZ, 0xff ;  /* 0x000000ffff037424 */ /* 0x000fe400078e00ff */
[----:B------:R-:W-:Y:S04]  /*0120*/  DEPBAR.LE SB2, 0x36 ;  /* 0x0000ad800000791a */ /* 0x000fe80000000000 */
[----:B------:R-:W2:Y:S02]  /*0130*/  UTCATOMSWS.FIND_AND_SET.ALIGN UP0, UR5, UR5 ;  /* 0x00000005000575e3 */ /* 0x000ea40008000800 */
[----:B--2---:R-:W-:-:S04]  /*0140*/  PLOP3.LUT P0, PT, PT, PT, UP0, 0x80, 0x8 ;  /* 0x000000000008781c */ /* 0x004fc80003f0f008 */
[----:B------:R-:W-:-:S04]  /*0150*/  SEL R2, RZ, 0xffffffff, !P0 ;  /* 0xffffffffff027807 */ /* 0x000fc80004000000 */
[----:B------:R-:W-:Y:S01]  /*0160*/  ISETP.NE.AND P0, PT, R2, RZ, PT ;  /* 0x000000ff0200720c */ /* 0x000fe20003f05270 */
[----:B------:R-:W-:-:S12]  /*0170*/  IMAD.U32 R2, RZ, RZ, UR5 ;  /* 0x00000005ff027e24 */ /* 0x000fd8000f8e00ff */
[----:B------:R-:W-:Y:S05]  /*0180*/  @P0 BRA `(.L_x_3) ;  /* 0x0000000000240947 */ /* 0x000fea0003800000 */
.L_x_4:
[----:B------:R-:W-:Y:S05]  /*0190*/  NANOSLEEP 0x64 ;  /* 0x000000640000795d */ /* 0x000fea0003800000 */
[----:B------:R-:W-:-:S05]  /*01a0*/  UMOV UR5, 0x8 ;  /* 0x0000000800057882 */ /* 0x000fca0000000000 */
[----:B------:R-:W-:Y:S04]  /*01b0*/  DEPBAR.LE SB2, 0x36 ;  /* 0x0000ad800000791a */ /* 0x000fe80000000000 */
[----:B------:R-:W2:Y:S02]  /*01c0*/  UTCATOMSWS.FIND_AND_SET.ALIGN UP0, UR5, UR5 ;  /* 0x00000005000575e3 */ /* 0x000ea40008000800 */
[----:B--2---:R-:W-:-:S04]  /*01d0*/  PLOP3.LUT P0, PT, PT, PT, UP0, 0x80, 0x8 ;  /* 0x000000000008781c */ /* 0x004fc80003f0f008 */
[----:B------:R-:W-:-:S04]  /*01e0*/  SEL R2, RZ, 0xffffffff, !P0 ;  /* 0xffffffffff027807 */ /* 0x000fc80004000000 */
[----:B------:R-:W-:Y:S01]  /*01f0*/  ISETP.NE.AND P0, PT, R2, RZ, PT ;  /* 0x000000ff0200720c */ /* 0x000fe20003f05270 */
[----:B------:R-:W-:-:S12]  /*0200*/  IMAD.U32 R2, RZ, RZ, UR5 ;  /* 0x00000005ff027e24 */ /* 0x000fd8000f8e00ff */
[----:B------:R-:W-:Y:S05]  /*0210*/  @!P0 BRA `(.L_x_4) ;  /* 0xfffffffc00dc8947 */ /* 0x000fea000383ffff */
.L_x_3:
[C---:B------:R-:W-:Y:S01]  /*0220*/  VIADD R4, R2.reuse, 0x10 ;  /* 0x0000001002047836 */ /* 0x040fe20000000000 */
[----:B------:R-:W-:Y:S01]  /*0230*/  UMOV UR5, 0x50 ;  /* 0x0000005000057882 */ /* 0x000fe20000000000 */
[----:B------:R-:W-:Y:S01]  /*0240*/  SHF.L.U32 R3, R3, R2, RZ ;  /* 0x0000000203037219 */ /* 0x000fe200000006ff */
[----:B------:R-:W-:Y:S01]  /*0250*/  ULEA UR5, UR6, UR5, 0x18 ;  /* 0x0000000506057291 */ /* 0x000fe2000f8ec0ff */
[----:B------:R-:W-:Y:S01]  /*0260*/  IMAD.SHL.U32 R2, R2, 0x20, RZ ;  /* 0x0000002002027824 */ /* 0x000fe200078e00ff */
[----:B------:R-:W-:-:S04]  /*0270*/  SHF.L.U32 R4, R5, R4, RZ ;  /* 0x0000000405047219 */ /* 0x000fc800000006ff */
[----:B------:R-:W-:-:S05]  /*0280*/  LOP3.LUT R3, R4, R3, RZ, 0xfc, !PT ;  /* 0x0000000304037212 */ /* 0x000fca00078efcff */
[----:B------:R2:W-:Y:S04]  /*0290*/  ATOMS.OR RZ, [UR5], R3 ;  /* 0x00000003ffff798c */ /* 0x0005e8000b000005 */
[----:B------:R2:W-:Y:S01]  /*02a0*/  STS [UR4], R2 ;  /* 0x00000002ff007988 */ /* 0x0005e20008000804 */
[----:B------:R-:W-:Y:S05]  /*02b0*/  BRA `(.L_x_2) ;  /* 0x0000000000107947 */ /* 0x000fea0003800000 */
.L_x_1:
[----:B------:R-:W-:Y:S01]  /*02c0*/  IMAD.MOV.U32 R3, RZ, RZ, -0x1 ;  /* 0xffffffffff037424 */ /* 0x000fe200078e00ff */
[----:B------:R-:W-:-:S04]  /*02d0*/  MOV R2, 0x300 ;  /* 0x0000030000027802 */ /* 0x000fc80000000f00 */
[----:B------:R2:W-:Y:S03]  /*02e0*/  STS [UR4], R3 ;  /* 0x00000003ff007988 */ /* 0x0005e60008000804 */
[----:B-12---:R-:W-:Y:S05]  /*02f0*/  CALL.REL.NOINC `($__internal_1_$__cuda_sm10x_tcgen05_guardrail_trap_phase_invalid_during_alloc) ;  /* 0x0000002800907944 */ /* 0x006fea0003c00000 */
.L_x_2:
[----:B------:R-:W-:Y:S05]  /*0300*/  WARPSYNC.ALL ;  /* 0x0000000000007948 */ /* 0x000fea0003800000 */
[----:B------:R-:W-:Y:S01]  /*0310*/  NOP ;  /* 0x0000000000007918 */ /* 0x000fe20000000000 */
.L_x_0:
[----:B------:R-:W3:Y:S08]  /*0320*/  S2UR UR4, SR_CgaCtaId ;  /* 0x00000000000479c3 */ /* 0x000ef00000008800 */
[----:B------:R-:W-:Y:S01]  /*0330*/  BAR.SYNC.DEFER_BLOCKING 0x0 ;  /* 0x0000000000007b1d */ /* 0x000fe20000010000 */
[----:B------:R-:W-:-:S05]  /*0340*/  LOP3.LUT R132, R0, 0xff, RZ, 0xc0, !PT ;  /* 0x000000ff00847812 */ /* 0x000fca00078ec0ff */
[----:B------:R-:W-:Y:S02]  /*0350*/  UMOV UR8, 0x400 ;  /* 0x0000040000087882 */ /* 0x000fe40000000000 */
[----:B------:R-:W4:Y:S08]  /*0360*/  LDC R4, c[0x0][0x398] ;  /* 0x0000e600ff047b82 */ /* 0x000f300000000800 */
[----:B------:R-:W5:Y:S01]  /*0370*/  LDC R12, c[0x0][0x3a0] ;  /* 0x0000e800ff0c7b82 */ /* 0x000f620000000800 */
[----:B---3--:R-:W-:-:S07]  /*0380*/  ULEA UR8, UR4, UR8, 0x18 ;  /* 0x0000000804087291 */ /* 0x008fce000f8ec0ff */
[----:B------:R-:W3:Y:S02]  /*0390*/  S2UR UR19, SR_CTAID.Y ;  /* 0x00000000001379c3 */ /* 0x000ee40000002600 */
[----:B--2---:R-:W2:Y:S06]  /*03a0*/  LDS R3, [UR8] ;  /* 0x00000008ff037984 */ /* 0x004eac0008000800 */
[----:B------:R-:W-:Y:S06]  /*03b0*/  BAR.SYNC.DEFER_BLOCKING 0x0 ;  /* 0x0000000000007b1d */ /* 0x000fec0000010000 */
[----:B------:R-:W-:Y:S05]  /*03c0*/  @P2 BRA `(.L_x_5) ;  /* 0x0000000000182947 */ /* 0x000fea0003800000 */
[----:B------:R-:W-:Y:S01]  /*03d0*/  ELECT P0, URZ, PT ;  /* 0x0000000000ff782f */ /* 0x000fe20003800000 */
[----:B------:R-:W-:Y:S01]  /*03e0*/  IMAD.MOV.U32 R2, RZ, RZ, 0x1 ;  /* 0x00000001ff027424 */ /* 0x000fe200078e00ff */
[----:B------:R-:W-:Y:S01]  /*03f0*/  UMOV UR5, 0x40 ;  /* 0x0000004000057882 */ /* 0x000fe20000000000 */
[----:B------:R-:W-:Y:S01]  /*0400*/  UVIRTCOUNT.DEALLOC.SMPOOL 0x80 ;  /* 0x000000800000784c */ /* 0x000fe20000000000 */
[----:B------:R-:W-:-:S09]  /*0410*/  ULEA UR5, UR4, UR5, 0x18 ;  /* 0x0000000504057291 */ /* 0x000fd2000f8ec0ff */
[----:B------:R5:W-:Y:S03]  /*0420*/  @P0 STS.U8 [UR5], R2 ;  /* 0x00000002ff000988 */ /* 0x000be60008000005 */
.L_x_5:
[----:B------:R-:W5:Y:S01]  /*0430*/  S2UR UR4, SR_CTAID.Z ;  /* 0x00000000000479c3 */ /* 0x000f620000002700 */
[----:B------:R-:W4:Y:S01]  /*0440*/  LDCU UR5, c[0x0][0x370] ;  /* 0x00006e00ff0577ac */ /* 0x000f220008000800 */
[----:B------:R-:W-:Y:S01]  /*0450*/  ISETP.GE.U32.AND P0, PT, R132, 0x20, PT ;  /* 0x000000208400780c */ /* 0x000fe20003f06070 */
[----:B----4-:R-:W-:Y:S01]  /*0460*/  VIADD R4, R4, 0xffffffff ;  /* 0xffffffff04047836 */ /* 0x010fe20000000000 */
[C---:B------:R-:W-:Y:S01]  /*0470*/  ISETP.NE.U32.AND P3, PT, R132.reuse, RZ, PT ;  /* 0x000000ff8400720c */ /* 0x040fe20003f65070 */
[----:B------:R-:W5:Y:S01]  /*0480*/  LDCU UR6, c[0x0][0x374] ;  /* 0x00006e80ff0677ac */ /* 0x000f620008000800 */
[----:B------:R-:W-:Y:S01]  /*0490*/  LEA R10, R132, UR8, 0x2 ;  /* 0x00000008840a7c11 */ /* 0x000fe2000f8e10ff */
[----:B-----5:R-:W-:Y:S01]  /*04a0*/  VIADD R11, R12, 0xffffffff ;  /* 0xffffffff0c0b7836 */ /* 0x020fe20000000000 */
[----:B------:R-:W4:Y:S01]  /*04b0*/  S2UR UR7, SR_CTAID.X ;  /* 0x00000000000779c3 */ /* 0x000f220000002500 */
[----:B------:R-:W5:Y:S01]  /*04c0*/  LDCU.64 UR20, c[0x0][0x3c0] ;  /* 0x00007800ff1477ac */ /* 0x000f620008000a00 */
[----:B--2---:R-:W-:Y:S01]  /*04d0*/  R2UR UR23, R3 ;  /* 0x00000000031772ca */ /* 0x004fe200000e0000 */
[----:B------:R-:W-:Y:S04]  /*04e0*/  BSSY.RECONVERGENT B0, `(.L_x_6) ;  /* 0x0000011000007945 */ /* 0x000fe80003800200 */
[----:B------:R2:W-:Y:S01]  /*04f0*/  @!P0 STS [R10], RZ ;  /* 0x000000ff0a008388 */ /* 0x0005e20000000800 */
[----:B------:R-:W-:-:S03]  /*0500*/  NOP ;  /* 0x0000000000007918 */ /* 0x000fc60000000000 */
[----:B------:R2:W-:Y:S01]  /*0510*/  @!P3 STS [UR8+0x24], R4 ;  /* 0x00002404ff00b988 */ /* 0x0005e20008000808 */
[----:B---3--:R-:W-:-:S03]  /*0520*/  UIMAD UR4, UR4, UR6, UR19 ;  /* 0x00000006040472a4 */ /* 0x008fc6000f8e0213 */
[----:B------:R2:W-:Y:S01]  /*0530*/  @!P3 STS [UR8+0x20], R11 ;  /* 0x0000200bff00b988 */ /* 0x0005e20008000808 */
[----:B----4-:R-:W-:-:S04]  /*0540*/  UIMAD UR4, UR4, UR5, UR7 ;  /* 0x00000005040472a4 */ /* 0x010fc8000f8e0207 */
[----:B------:R-:W-:-:S04]  /*0550*/  UIMAD UR4, UR4, 0x180, URZ ;  /* 0x00000180040478a4 */ /* 0x000fc8000f8e02ff */
[----:B-----5:R-:W-:-:S04]  /*0560*/  UIADD3 UR24, UP0, UPT, UR4, UR20, URZ ;  /* 0x0000001404187290 */ /* 0x020fc8000ff1e0ff */
[----:B------:R-:W-:Y:S01]  /*0570*/  ULEA.HI.X.SX32 UR25, UR4, UR21, 0x1, UP0 ;  /* 0x0000001504197291 */ /* 0x000fe200080f0eff */
[----:B--2---:R-:W-:Y:S11]  /*0580*/  @P3 BRA `(.L_x_7) ;  /* 0x0000000000183947 */ /* 0x004ff60003800000 */
[----:B------:R-:W2:Y:S01]  /*0590*/  LDS R2, [UR8+0x8] ;  /* 0x00000808ff027984 */ /* 0x000ea20008000800 */
[----:B------:R-:W3:Y:S01]  /*05a0*/  LDC.64 R6, c[0x0][0x380] ;  /* 0x0000e000ff067b82 */ /* 0x000ee20000000a00 */
[----:B------:R-:W-:Y:S02]  /*05b0*/  IMAD.MOV.U32 R3, RZ, RZ, 0x70 ;  /* 0x00000070ff037424 */ /* 0x000fe400078e00ff */
[----:B---3--:R3:W-:Y:S03]  /*05c0*/  STS.64 [UR8], R6 ;  /* 0x00000006ff007988 */ /* 0x0087e60008000a08 */
[----:B--2---:R-:W-:-:S05]  /*05d0*/  LOP3.LUT R2, R2, 0x10, R3, 0xd8, !PT ;  /* 0x0000001002027812 */ /* 0x004fca00078ed803 */
[----:B------:R3:W-:Y:S02]  /*05e0*/  STS [UR8+0x8], R2 ;  /* 0x00000802ff007988 */ /* 0x0007e40008000808 */
.L_x_7:
[----:B------:R-:W-:Y:S05]  /*05f0*/  BSYNC.RECONVERGENT B0 ;  /* 0x0000000000007941 */ /* 0x000fea0003800200 */
.L_x_6:
[----:B------:R-:W-:Y:S04]  /*0600*/  BSSY.RECONVERGENT B0, `(.L_x_8) ;  /* 0x000000a000007945 */ /* 0x000fe80003800200 */
[----:B------:R-:W-:Y:S05]  /*0610*/  @P3 BRA `(.L_x_9) ;  /* 0x0000000000203947 */ /* 0x000fea0003800000 */
[----:B---3--:R-:W2:Y:S01]  /*0620*/  LDS R2, [UR8+0x34] ;  /* 0x00003408ff027984 */ /* 0x008ea20008000800 */
[----:B------:R-:W-:Y:S02]  /*0630*/  IMAD.MOV.U32 R3, RZ, RZ, 0x1f000000 ;  /* 0x1f000000ff037424 */ /* 0x000fe400078e00ff */
[----:B------:R-:W-:Y:S01]  /*0640*/  @!P3 IMAD.MOV.U32 R5, RZ, RZ, 0x7f ;  /* 0x0000007fff05b424 */ /* 0x000fe200078e00ff */
[----:B------:R-:W3:Y:S02]  /*0650*/  @!P3 LDS R6, [UR8+0x38] ;  /* 0x00003808ff06b984 */ /* 0x000ee40008000800 */
[----:B--2---:R-:W-:Y:S02]  /*0660*/  LOP3.LUT R2, R2, 0xff000000, R3, 0xb8, !PT ;  /* 0xff00000002027812 */ /* 0x004fe400078eb803 */
[----:B---3--:R-:W-:-:S03]  /*0670*/  @!P3 LOP3.LUT R3, R6, 0xff, R5, 0xb8, !PT ;  /* 0x000000ff0603b812 */ /* 0x008fc600078eb805 */
[----:B------:R2:W-:Y:S04]  /*0680*/  STS [UR8+0x34], R2 ;  /* 0x00003402ff007988 */ /* 0x0005e80008000808 */
[----:B------:R2:W-:Y:S02]  /*0690*/  @!P3 STS [UR8+0x38], R3 ;  /* 0x00003803ff00b988 */ /* 0x0005e40008000808 */
.L_x_9:
[----:B------:R-:W-:Y:S05]  /*06a0*/  BSYNC.RECONVERGENT B0 ;  /* 0x0000000000007941 */ /* 0x000fea0003800200 */
.L_x_8:
[----:B------:R-:W-:Y:S04]  /*06b0*/  BSSY.RECONVERGENT B0, `(.L_x_10) ;  /* 0x000000e000007945 */ /* 0x000fe80003800200 */
[----:B------:R-:W-:Y:S05]  /*06c0*/  @P3 BRA `(.L_x_11) ;  /* 0x0000000000303947 */ /* 0x000fea0003800000 */
[----:B--2---:R-:W2:Y:S01]  /*06d0*/  LDS R3, [UR8+0x34] ;  /* 0x00003408ff037984 */ /* 0x004ea20008000800 */
[----:B------:R-:W4:Y:S03]  /*06e0*/  LDC.64 R8, c[0x0][0x3a8] ;  /* 0x0000ea00ff087b82 */ /* 0x000f260000000a00 */
[----:B---3--:R-:W3:Y:S01]  /*06f0*/  LDS R2, [UR8+0x1c] ;  /* 0x00001c08ff027984 */ /* 0x008ee20008000800 */
[C---:B----4-:R-:W-:Y:S01]  /*0700*/  SHF.L.U64.HI R6, R8.reuse, 0x1, R9 ;  /* 0x0000000108067819 */ /* 0x050fe20000010209 */
[----:B------:R-:W-:-:S03]  /*0710*/  IMAD.SHL.U32 R5, R8, 0x2, RZ ;  /* 0x0000000208057824 */ /* 0x000fc600078e00ff */
[--C-:B------:R-:W-:Y:S02]  /*0720*/  SHF.R.U32.HI R7, RZ, 0x4, R6.reuse ;  /* 0x00000004ff077819 */ /* 0x100fe40000011606 */
[----:B------:R-:W-:-:S05]  /*0730*/  SHF.R.U64 R5, R5, 0x4, R6 ;  /* 0x0000000405057819 */ /* 0x000fca0000001206 */
[----:B------:R4:W-:Y:S01]  /*0740*/  STS [UR8+0xc], R5 ;  /* 0x00000c05ff007988 */ /* 0x0009e20008000808 */
[----:B--2---:R-:W-:Y:S02]  /*0750*/  LOP3.LUT R3, R3, 0x7, RZ, 0xb8, !PT ;  /* 0x0000000703037812 */ /* 0x004fe400078eb8ff */
[----:B---3--:R-:W-:-:S03]  /*0760*/  LOP3.LUT R2, R2, 0xf, R7, 0xb8, !PT ;  /* 0x0000000f02027812 */ /* 0x008fc600078eb807 */
[----:B------:R4:W-:Y:S04]  /*0770*/  STS [UR8+0x34], R3 ;  /* 0x00003403ff007988 */ /* 0x0009e80008000808 */
[----:B------:R4:W-:Y:S02]  /*0780*/  STS [UR8+0x1c], R2 ;  /* 0x00001c02ff007988 */ /* 0x0009e40008000808 */
.L_x_11:
[----:B------:R-:W-:Y:S05]  /*0790*/  BSYNC.RECONVERGENT B0 ;  /* 0x0000000000007941 */ /* 0x000fea0003800200 */
.L_x_10:
[----:B------:R-:W-:Y:S04]  /*07a0*/  BSSY.RECONVERGENT B1, `(.L_x_12) ;  /* 0x000001a000017945 */ /* 0x000fe80003800200 */
[----:B------:R-:W-:Y:S04]  /*07b0*/  BSSY.RELIABLE B0, `(.L_x_13) ;  /* 0x0000015000007945 */ /* 0x000fe80003800100 */
[----:B------:R-:W-:Y:S05]  /*07c0*/  @P3 BRA `(.L_x_14) ;  /* 0x0000000000203947 */ /* 0x000fea0003800000 */
[----:B--234-:R-:W2:Y:S02]  /*07d0*/  LDS R2, [UR8+0x34] ;  /* 0x00003408ff027984 */ /* 0x01cea40008000800 */
[----:B--2---:R-:W-:-:S05]  /*07e0*/  LOP3.LUT R2, R2, 0x38, RZ, 0xb8, !PT ;  /* 0x0000003802027812 */ /* 0x004fca00078eb8ff */
[----:B------:R2:W-:Y:S01]  /*07f0*/  STS [UR8+0x34], R2 ;  /* 0x00003402ff007988 */ /* 0x0005e20008000808 */
[----:B------:R-:W-:Y:S05]  /*0800*/  @P3 BRA `(.L_x_15) ;  /* 0x0000000000203947 */ /* 0x000fea0003800000 */
[----:B--2---:R-:W2:Y:S01]  /*0810*/  LDS R2, [UR8+0x8] ;  /* 0x00000808ff027984 */ /* 0x004ea20008000800 */
[----:B------:R-:W-:-:S05]  /*0820*/  IMAD.MOV.U32 R3, RZ, RZ, 0x780 ;  /* 0x00000780ff037424 */ /* 0x000fca00078e00ff */
[----:B--2---:R-:W-:-:S05]  /*0830*/  LOP3.LUT R2, R2, 0x500, R3, 0xd8, !PT ;  /* 0x0000050002027812 */ /* 0x004fca00078ed803 */
[----:B------:R5:W-:Y:S02]  /*0840*/  STS [UR8+0x8], R2 ;  /* 0x00000802ff007988 */ /* 0x000be40008000808 */
.L_x_14:
[----:B------:R-:W-:Y:S05]  /*0850*/  @P3 BRA `(.L_x_16) ;  /* 0x0000000000283947 */ /* 0x000fea0003800000 */
[----:B--2345:R-:W2:Y:S02]  /*0860*/  LDS R2, [UR8+0x8] ;  /* 0x00000808ff027984 */ /* 0x03cea40008000800 */
[----:B--2---:R-:W-:-:S05]  /*0870*/  LOP3.LUT R2, R2, 0x1800, RZ, 0xb8, !PT ;  /* 0x0000180002027812 */ /* 0x004fca00078eb8ff */
[----:B------:R3:W-:Y:S02]  /*0880*/  STS [UR8+0x8], R2 ;  /* 0x00000802ff007988 */ /* 0x0007e40008000808 */
.L_x_15:
[----:B------:R-:W-:Y:S05]  /*0890*/  @P3 BREAK.RELIABLE B0 ;  /* 0x0000000000003942 */ /* 0x000fea0003800100 */
[----:B------:R-:W-:Y:S05]  /*08a0*/  @P3 BRA `(.L_x_17) ;  /* 0x0000000000243947 */ /* 0x000fea0003800000 */
[----:B------:R-:W4:Y:S01]  /*08b0*/  LDS R3, [UR8+0x8] ;  /* 0x00000808ff037984 */ /* 0x000f220008000800 */
[----:B--23--:R-:W-:-:S05]  /*08c0*/  IMAD.MOV.U32 R2, RZ, RZ, 0x6000 ;  /* 0x00006000ff027424 */ /* 0x00cfca00078e00ff */
[----:B----4-:R-:W-:-:S04]  /*08d0*/  LOP3.LUT R2, R3, 0x4000, R2, 0xd8, !PT ;  /* 0x0000400003027812 */ /* 0x010fc800078ed802 */
[----:B------:R-:W-:-:S05]  /*08e0*/  LOP3.LUT R2, R2, 0x400000, RZ, 0xb8, !PT ;  /* 0x0040000002027812 */ /* 0x000fca00078eb8ff */
[----:B------:R2:W-:Y:S02]  /*08f0*/  STS [UR8+0x8], R2 ;  /* 0x00000802ff007988 */ /* 0x0005e40008000808 */
.L_x_16:
[----:B------:R-:W-:Y:S05]  /*0900*/  BSYNC.RELIABLE B0 ;  /* 0x0000000000007941 */ /* 0x000fea0003800100 */
.L_x_13:
[----:B--2345:R-:W2:Y:S02]  /*0910*/  @!P3 LDS R2, [UR8+0x8] ;  /* 0x00000808ff02b984 */ /* 0x03cea40008000800 */
[----:B--2---:R-:W-:-:S05]  /*0920*/  @!P3 LOP3.LUT R2, R2, 0x8000, RZ, 0xb8, !PT ;  /* 0x000080000202b812 */ /* 0x004fca00078eb8ff */
[----:B------:R4:W-:Y:S02]  /*0930*/  @!P3 STS [UR8+0x8], R2 ;  /* 0x00000802ff00b988 */ /* 0x0009e40008000808 */
.L_x_17:
[----:B------:R-:W-:Y:S05]  /*0940*/  BSYNC.RECONVERGENT B1 ;  /* 0x0000000000017941 */ /* 0x000fea0003800200 */
.L_x_12:
[----:B------:R-:W-:Y:S05]  /*0950*/  WARPSYNC.ALL ;  /* 0x0000000000007948 */ /* 0x000fea0003800000 */
[----:B------:R-:W-:Y:S01]  /*0960*/  NOP ;  /* 0x0000000000007918 */ /* 0x000fe20000000000 */
[----:B------:R-:W-:Y:S05]  /*0970*/  @P0 BRA `(.L_x_18) ;  /* 0x0000000000300947 */ /* 0x000fea0003800000 */
[----:B--234-:R-:W2:Y:S01]  /*0980*/  S2R R2, SR_LANEID ;  /* 0x0000000000027919 */ /* 0x01cea20000000000 */
[----:B------:R-:W-:Y:S05]  /*0990*/  WARPSYNC.ALL ;  /* 0x0000000000007948 */ /* 0x000fea0003800000 */
[----:B------:R-:W-:Y:S01]  /*09a0*/  NOP ;  /* 0x0000000000007918 */ /* 0x000fe20000000000 */
[----:B--2---:R-:W-:-:S05]  /*09b0*/  IMAD.SHL.U32 R5, R2, 0x4, RZ ;  /* 0x0000000402057824 */ /* 0x004fca00078e00ff */
[----:B------:R-:W2:Y:S01]  /*09c0*/  LDS R7, [R5+UR8] ;  /* 0x0000000805077984 */ /* 0x000ea20008000800 */
[----:B------:R-:W-:-:S05]  /*09d0*/  IADD3 R2, P1, PT, R5, UR24, RZ ;  /* 0x0000001805027c10 */ /* 0x000fca000ff3e0ff */
[----:B------:R-:W-:-:S05]  /*09e0*/  IMAD.X R3, RZ, RZ, UR25, P1 ;  /* 0x00000019ff037e24 */ /* 0x000fca00088e06ff */
[----:B--2---:R5:W2:Y:S01]  /*09f0*/  ATOMG.E.EXCH.STRONG.GPU PT, RZ, [R2], R7 ;  /* 0x0000000702ff73a8 */ /* 0x004aa200041ee100 */
[----:B------:R-:W-:-:S04]  /*0a00*/  DEPBAR {5,4,3,2,1,0} ;  /* 0x0000003f0000791a */ /* 0x000fc80000000000 */
[----:B------:R-:W3:Y:S02]  /*0a10*/  CCTL.E.C.LDCU.IV.DEEP [UR24] ;  /* 0x0000000018007540 */ /* 0x000ee40009c08000 */
[----:B---3--:R5:W-:Y:S01]  /*0a20*/  UTMACCTL.IV [UR24] ;  /* 0x00000000180079b9 */ /* 0x008be20008000000 */
[----:B------:R-:W-:Y:S01]  /*0a30*/  NOP ;  /* 0x0000000000007918 */ /* 0x000fe20000000000 */
.L_x_18:
[----:B------:R-:W-:Y:S05]  /*0a40*/  @P0 BRA `(.L_x_19) ;  /* 0x00000000000c0947 */ /* 0x000fea0003800000 */
[----:B------:R0:W-:Y:S01]  /*0a50*/  UTMACMDFLUSH ;  /* 0x00000000000079b7 */ /* 0x0001e20000000000 */
[----:B------:R-:W-:Y:S05]  /*0a60*/  @P0 BRA `(.L_x_19) ;  /* 0x0000000000040947 */ /* 0x000fea0003800000 */
[----:B------:R-:W-:-:S04]  /*0a70*/  DEPBAR.LE SB0, 0x0 ;  /* 0x000080000000791a */ /* 0x000fc80000000000 */
.L_x_19:
[----:B------:R-:W-:Y:S05]  /*0a80*/  WARPSYNC.ALL ;  /* 0x0000000000007948 */ /* 0x000fea0003800000 */
[----:B------:R-:W-:Y:S01]  /*0a90*/  NOP ;  /* 0x0000000000007918 */ /* 0x000fe20000000000 */
[----:B--2---:R-:W-:Y:S06]  /*0aa0*/  BAR.SYNC.DEFER_BLOCKING 0x0 ;  /* 0x0000000000007b1d */ /* 0x004fec0000010000 */
[----:B------:R-:W-:Y:S02]  /*0ab0*/  BSSY.RECONVERGENT B1, `(.L_x_20) ;  /* 0x000000b000017945 */ /* 0x000fe40003800200 */
[----:B------:R-:W-:Y:S06]  /*0ac0*/  BAR.SYNC.DEFER_BLOCKING 0x0 ;  /* 0x0000000000007b1d */ /* 0x000fec0000010000 */
[----:B------:R2:W-:Y:S01]  /*0ad0*/  @!P0 STS [R10], RZ ;  /* 0x000000ff0a008388 */ /* 0x0005e20000000800 */
[----:B------:R-:W-:Y:S01]  /*0ae0*/  NOP ;  /* 0x0000000000007918 */ /* 0x000fe20000000000 */
[----:B------:R-:W-:Y:S05]  /*0af0*/  @P3 BRA `(.L_x_21) ;  /* 0x0000000000183947 */ /* 0x000fea0003800000 */
[----:B---345:R-:W3:Y:S01]  /*0b00*/  LDS R2, [UR8+0x8] ;  /* 0x00000808ff027984 */ /* 0x038ee20008000800 */
[----:B------:R-:W4:Y:S01]  /*0b10*/  LDC.64 R6, c[0x0][0x388] ;  /* 0x0000e200ff067b82 */ /* 0x000f220000000a00 */
[----:B------:R-:W-:Y:S02]  /*0b20*/  IMAD.MOV.U32 R3, RZ, RZ, 0x70 ;  /* 0x00000070ff037424 */ /* 0x000fe400078e00ff */
[----:B----4-:R4:W-:Y:S03]  /*0b30*/  STS.64 [UR8], R6 ;  /* 0x00000006ff007988 */ /* 0x0109e60008000a08 */
[----:B---3--:R-:W-:-:S05]  /*0b40*/  LOP3.LUT R2, R2, 0x10, R3, 0xd8, !PT ;  /* 0x0000001002027812 */ /* 0x008fca00078ed803 */
[----:B------:R4:W-:Y:S02]  /*0b50*/  STS [UR8+0x8], R2 ;  /* 0x00000802ff007988 */ /* 0x0009e40008000808 */
.L_x_21:
[----:B-----5:R-:W-:Y:S05]  /*0b60*/  BSYNC.RECONVERGENT B1 ;  /* 0x0000000000017941 */ /* 0x020fea0003800200 */
.L_x_20:
[----:B------:R-:W-:Y:S04]  /*0b70*/  BSSY.RECONVERGENT B2, `(.L_x_22) ;  /* 0x000000f000027945 */ /* 0x000fe80003800200 */
[----:B------:R-:W-:Y:S04]  /*0b80*/  BSSY.RELIABLE B1, `(.L_x_23) ;  /* 0x000000c000017945 */ /* 0x000fe80003800100 */
[----:B------:R-:W-:Y:S05]  /*0b90*/  @P3 BRA `(.L_x_24) ;  /* 0x0000000000283947 */ /* 0x000fea0003800000 */
[----:B---34-:R-:W3:Y:S01]  /*0ba0*/  LDS R2, [UR8+0x34] ;  /* 0x00003408ff027984 */ /* 0x018ee20008000800 */
[----:B------:R-:W-:Y:S01]  /*0bb0*/  IMAD.MOV.U32 R3, RZ, RZ, 0x1f000000 ;  /* 0x1f000000ff037424 */ /* 0x000fe200078e00ff */
[----:B------:R-:W-:Y:S05]  /*0bc0*/  @P3 BREAK.RELIABLE B1 ;  /* 0x0000000000013942 */ /* 0x000fea0003800100 */
[----:B---3--:R-:W-:-:S05]  /*0bd0*/  LOP3.LUT R2, R2, 0xff000000, R3, 0xb8, !PT ;  /* 0xff00000002027812 */ /* 0x008fca00078eb803 */
[----:B------:R3:W-:Y:S01]  /*0be0*/  STS [UR8+0x34], R2 ;  /* 0x00003402ff007988 */ /* 0x0007e20008000808 */
[----:B------:R-:W-:Y:S05]  /*0bf0*/  @P3 BRA `(.L_x_25) ;  /* 0x0000000000183947 */ /* 0x000fea0003800000 */
[----:B---3--:R-:W3:Y:S01]  /*0c00*/  LDS R2, [UR8+0x38] ;  /* 0x00003808ff027984 */ /* 0x008ee20008000800 */
[----:B------:R-:W-:-:S05]  /*0c10*/  IMAD.MOV.U32 R3, RZ, RZ, 0xff ;  /* 0x000000ffff037424 */ /* 0x000fca00078e00ff */
[----:B---3--:R-:W-:-:S05]  /*0c20*/  LOP3.LUT R2, R2, 0xff, R3, 0xb8, !PT ;  /* 0x000000ff02027812 */ /* 0x008fca00078eb803 */
[----:B------:R5:W-:Y:S02]  /*0c30*/  STS [UR8+0x38], R2 ;  /* 0x00003802ff007988 */ /* 0x000be40008000808 */
.L_x_24:
[----:B------:R-:W-:Y:S05]  /*0c40*/  BSYNC.RELIABLE B1 ;  /* 0x0000000000017941 */ /* 0x000fea0003800100 */
.L_x_23:
[----:B------:R2:W-:Y:S02]  /*0c50*/  @!P3 STS [UR8+0x20], R11 ;  /* 0x0000200bff00b988 */ /* 0x0005e40008000808 */
.L_x_25:
[----:B------:R-:W-:Y:S05]  /*0c60*/  BSYNC.RECONVERGENT B2 ;  /* 0x0000000000027941 */ /* 0x000fea0003800200 */
.L_x_22:
[----:B------:R-:W-:Y:S05]  /*0c70*/  WARPSYNC.ALL ;  /* 0x0000000000007948 */ /* 0x000fea0003800000 */
[----:B------:R-:W-:Y:S01]  /*0c80*/  NOP ;  /* 0x0000000000007918 */ /* 0x000fe20000000000 */
[----:B------:R-:W2:Y:S01]  /*0c90*/  LDC R5, c[0x0][0x39c] ;  /* 0x0000e700ff057b82 */ /* 0x000ea20000000800 */
[----:B------:R-:W-:Y:S01]  /*0ca0*/  BSSY.RECONVERGENT B2, `(.L_x_26) ;  /* 0x0000010000027945 */ /* 0x000fe20003800200 */
[----:B--2---:R-:W-:-:S05]  /*0cb0*/  VIADD R5, R5, 0xffffffff ;  /* 0xffffffff05057836 */ /* 0x004fca0000000000 */
[----:B------:R2:W-:Y:S01]  /*0cc0*/  @!P3 STS [UR8+0x24], R5 ;  /* 0x00002405ff00b988 */ /* 0x0005e20008000808 */
[----:B------:R-:W-:Y:S05]  /*0cd0*/  @P3 BRA `(.L_x_27) ;  /* 0x0000000000303947 */ /* 0x000fea0003800000 */
[----:B------:R-:W2:Y:S01]  /*0ce0*/  LDS R3, [UR8+0x34] ;  /* 0x00003408ff037984 */ /* 0x000ea20008000800 */
[----:B----4-:R-:W4:Y:S03]  /*0cf0*/  LDC.64 R6, c[0x0][0x3b0] ;  /* 0x0000ec00ff067b82 */ /* 0x010f260000000a00 */
[----:B---3-5:R-:W3:Y:S01]  /*0d00*/  LDS R2, [UR8+0x1c] ;  /* 0x00001c08ff027984 */ /* 0x028ee20008000800 */
        /* <DEDUP_REMOVED lines=9> */
.L_x_27:
[----:B------:R-:W-:Y:S05]  /*0da0*/  BSYNC.RECONVERGENT B2 ;  /* 0x0000000000027941 */ /* 0x000fea0003800200 */
.L_x_26:
[----:B------:R-:W-:Y:S04]  /*0db0*/  BSSY.RECONVERGENT B3, `(.L_x_28) ;  /* 0x000001a000037945 */ /* 0x000fe80003800200 */
[----:B------:R-:W-:Y:S04]  /*0dc0*/  BSSY.RELIABLE B2, `(.L_x_29) ;  /* 0x0000015000027945 */ /* 0x000fe80003800100 */
[----:B------:R-:W-:Y:S05]  /*0dd0*/  @P3 BRA `(.L_x_30) ;  /* 0x0000000000203947 */ /* 0x000fea0003800000 */
[----:B---345:R-:W3:Y:S02]  /*0de0*/  LDS R2, [UR8+0x34] ;  /* 0x00003408ff027984 */ /* 0x038ee40008000800 */
[----:B---3--:R-:W-:-:S05]  /*0df0*/  LOP3.LUT R2, R2, 0x38, RZ, 0xb8, !PT ;  /* 0x0000003802027812 */ /* 0x008fca00078eb8ff */
[----:B------:R3:W-:Y:S01]  /*0e00*/  STS [UR8+0x34], R2 ;  /* 0x00003402ff007988 */ /* 0x0007e20008000808 */
[----:B------:R-:W-:Y:S05]  /*0e10*/  @P3 BRA `(.L_x_31) ;  /* 0x0000000000203947 */ /* 0x000fea0003800000 */
[----:B---3--:R-:W3:Y:S01]  /*0e20*/  LDS R2, [UR8+0x8] ;  /* 0x00000808ff027984 */ /* 0x008ee20008000800 */
[----:B------:R-:W-:-:S05]  /*0e30*/  IMAD.MOV.U32 R3, RZ, RZ, 0x780 ;  /* 0x00000780ff037424 */ /* 0x000fca00078e00ff */
[----:B---3--:R-:W-:-:S05]  /*0e40*/  LOP3.LUT R2, R2, 0x500, R3, 0xd8, !PT ;  /* 0x0000050002027812 */ /* 0x008fca00078ed803 */
[----:B------:R3:W-:Y:S02]  /*0e50*/  STS [UR8+0x8], R2 ;  /* 0x00000802ff007988 */ /* 0x0007e40008000808 */
.L_x_30:
[----:B------:R-:W-:Y:S05]  /*0e60*/  @P3 BRA `(.L_x_32) ;  /* 0x0000000000283947 */ /* 0x000fea0003800000 */
[----:B---345:R-:W3:Y:S02]  /*0e70*/  LDS R2, [UR8+0x8] ;  /* 0x00000808ff027984 */ /* 0x038ee40008000800 */
[----:B---3--:R-:W-:-:S05]  /*0e80*/  LOP3.LUT R2, R2, 0x1800, RZ, 0xb8, !PT ;  /* 0x0000180002027812 */ /* 0x008fca00078eb8ff */
[----:B------:R4:W-:Y:S02]  /*0e90*/  STS [UR8+0x8], R2 ;  /* 0x00000802ff007988 */ /* 0x0009e40008000808 */
.L_x_31:
[----:B------:R-:W-:Y:S05]  /*0ea0*/  @P3 BREAK.RELIABLE B2 ;  /* 0x0000000000023942 */ /* 0x000fea0003800100 */
[----:B------:R-:W-:Y:S05]  /*0eb0*/  @P3 BRA `(.L_x_33) ;  /* 0x0000000000243947 */ /* 0x000fea0003800000 */
[----:B---34-:R-:W3:Y:S01]  /*0ec0*/  LDS R2, [UR8+0x8] ;  /* 0x00000808ff027984 */ /* 0x018ee20008000800 */
[----:B------:R-:W-:-:S05]  /*0ed0*/  IMAD.MOV.U32 R3, RZ, RZ, 0x6000 ;  /* 0x00006000ff037424 */ /* 0x000fca00078e00ff */
[----:B---3--:R-:W-:-:S04]  /*0ee0*/  LOP3.LUT R2, R2, 0x4000, R3, 0xd8, !PT ;  /* 0x0000400002027812 */ /* 0x008fc800078ed803 */
[----:B------:R-:W-:-:S05]  /*0ef0*/  LOP3.LUT R2, R2, 0x400000, RZ, 0xb8, !PT ;  /* 0x0040000002027812 */ /* 0x000fca00078eb8ff */
[----:B------:R3:W-:Y:S02]  /*0f00*/  STS [UR8+0x8], R2 ;  /* 0x00000802ff007988 */ /* 0x0007e40008000808 */
.L_x_32:
[----:B------:R-:W-:Y:S05]  /*0f10*/  BSYNC.RELIABLE B2 ;  /* 0x0000000000027941 */ /* 0x000fea0003800100 */
.L_x_29:
[----:B---345:R-:W3:Y:S02]  /*0f20*/  @!P3 LDS R2, [UR8+0x8] ;  /* 0x00000808ff02b984 */ /* 0x038ee40008000800 */
[----:B---3--:R-:W-:-:S05]  /*0f30*/  @!P3 LOP3.LUT R2, R2, 0x8000, RZ, 0xb8, !PT ;  /* 0x000080000202b812 */ /* 0x008fca00078eb8ff */
[----:B------:R5:W-:Y:S02]  /*0f40*/  @!P3 STS [UR8+0x8], R2 ;  /* 0x00000802ff00b988 */ /* 0x000be40008000808 */
.L_x_33:
[----:B------:R-:W-:Y:S05]  /*0f50*/  BSYNC.RECONVERGENT B3 ;  /* 0x0000000000037941 */ /* 0x000fea0003800200 */
.L_x_28:
[----:B------:R-:W-:Y:S05]  /*0f60*/  WARPSYNC.ALL ;  /* 0x0000000000007948 */ /* 0x000fea0003800000 */
[----:B------:R-:W-:Y:S01]  /*0f70*/  NOP ;  /* 0x0000000000007918 */ /* 0x000fe20000000000 */
[----:B------:R-:W-:-:S04]  /*0f80*/  UIADD3 UR5, UPT, UPT, UR4, 0x80, URZ ;  /* 0x0000008004057890 */ /* 0x000fc8000fffe0ff */
[----:B------:R-:W-:-:S04]  /*0f90*/  UIADD3 UR26, UP0, UPT, UR5, UR20, URZ ;  /* 0x00000014051a7290 */ /* 0x000fc8000ff1e0ff */
[----:B------:R-:W-:Y:S01]  /*0fa0*/  ULEA.HI.X.SX32 UR27, UR5, UR21, 0x1, UP0 ;  /* 0x00000015051b7291 */ /* 0x000fe200080f0eff */
[----:B------:R-:W-:Y:S11]  /*0fb0*/  @P0 BRA `(.L_x_34) ;  /* 0x0000000000300947 */ /* 0x000ff60003800000 */
[----:B---345:R-:W3:Y:S01]  /*0fc0*/  S2R R2, SR_LANEID ;  /* 0x0000000000027919 */ /* 0x038ee20000000000 */
[----:B------:R-:W-:Y:S05]  /*0fd0*/  WARPSYNC.ALL ;  /* 0x0000000000007948 */ /* 0x000fea0003800000 */
[----:B------:R-:W-:Y:S01]  /*0fe0*/  NOP ;  /* 0x0000000000007918 */ /* 0x000fe20000000000 */
[----:B---3--:R-:W-:-:S05]  /*0ff0*/  IMAD.SHL.U32 R6, R2, 0x4, RZ ;  /* 0x0000000402067824 */ /* 0x008fca00078e00ff */
[----:B------:R-:W3:Y:S01]  /*1000*/  LDS R7, [R6+UR8] ;  /* 0x0000000806077984 */ /* 0x000ee20008000800 */
[----:B------:R-:W-:-:S05]  /*1010*/  IADD3 R2, P1, PT, R6, UR26, RZ ;  /* 0x0000001a06027c10 */ /* 0x000fca000ff3e0ff */
[----:B------:R-:W-:-:S05]  /*1020*/  IMAD.X R3, RZ, RZ, UR27, P1 ;  /* 0x0000001bff037e24 */ /* 0x000fca00088e06ff */
[----:B---3--:R3:W4:Y:S01]  /*1030*/  ATOMG.E.EXCH.STRONG.GPU PT, RZ, [R2], R7 ;  /* 0x0000000702ff73a8 */ /* 0x00872200041ee100 */
[----:B------:R-:W-:-:S04]  /*1040*/  DEPBAR {5,4,3,2,1,0} ;  /* 0x0000003f0000791a */ /* 0x000fc80000000000 */
[----:B------:R-:W5:Y:S02]  /*1050*/  CCTL.E.C.LDCU.IV.DEEP [UR26] ;  /* 0x000000001a007540 */ /* 0x000f640009c08000 */
[----:B-----5:R3:W-:Y:S01]  /*1060*/  UTMACCTL.IV [UR26] ;  /* 0x000000001a0079b9 */ /* 0x0207e20008000000 */
[----:B------:R-:W-:Y:S01]  /*1070*/  NOP ;  /* 0x0000000000007918 */ /* 0x000fe20000000000 */
.L_x_34:
[----:B------:R-:W-:Y:S05]  /*1080*/  @P0 BRA `(.L_x_35) ;  /* 0x00000000000c0947 */ /* 0x000fea0003800000 */
[----:B------:R0:W-:Y:S01]  /*1090*/  UTMACMDFLUSH ;  /* 0x00000000000079b7 */ /* 0x0001e20000000000 */
[----:B------:R-:W-:Y:S05]  /*10a0*/  @P0 BRA `(.L_x_35) ;  /* 0x0000000000040947 */ /* 0x000fea0003800000 */
[----:B------:R-:W-:-:S04]  /*10b0*/  DEPBAR.LE SB0, 0x0 ;  /* 0x000080000000791a */ /* 0x000fc80000000000 */
.L_x_35:
[----:B------:R-:W-:Y:S05]  /*10c0*/  WARPSYNC.ALL ;  /* 0x0000000000007948 */ /* 0x000fea0003800000 */
[----:B------:R-:W-:Y:S01]  /*10d0*/  NOP ;  /* 0x0000000000007918 */ /* 0x000fe20000000000 */
[----:B----4-:R-:W-:Y:S06]  /*10e0*/  BAR.SYNC.DEFER_BLOCKING 0x0 ;  /* 0x0000000000007b1d */ /* 0x010fec0000010000 */
[----:B------:R-:W-:Y:S02]  /*10f0*/  BSSY.RECONVERGENT B3, `(.L_x_36) ;  /* 0x000000b000037945 */ /* 0x000fe40003800200 */
[----:B------:R-:W-:Y:S06]  /*1100*/  BAR.SYNC.DEFER_BLOCKING 0x0 ;  /* 0x0000000000007b1d */ /* 0x000fec0000010000 */
[----:B------:R4:W-:Y:S01]  /*1110*/  @!P0 STS [R10], RZ ;  /* 0x000000ff0a008388 */ /* 0x0009e20000000800 */
[----:B------:R-:W-:Y:S01]  /*1120*/  NOP ;  /* 0x0000000000007918 */ /* 0x000fe20000000000 */
[----:B------:R-:W-:Y:S05]  /*1130*/  @P3 BRA `(.L_x_37) ;  /* 0x0000000000183947 */ /* 0x000fea0003800000 */
[----:B---3-5:R-:W3:Y:S01]  /*1140*/  LDS R2, [UR8+0x8] ;  /* 0x00000808ff027984 */ /* 0x028ee20008000800 */
[----:B------:R-:W5:Y:S01]  /*1150*/  LDC.64 R6, c[0x0][0x390] ;  /* 0x0000e400ff067b82 */ /* 0x000f620000000a00 */
[----:B------:R-:W-:Y:S02]  /*1160*/  IMAD.MOV.U32 R3, RZ, RZ, 0x70 ;  /* 0x00000070ff037424 */ /* 0x000fe400078e00ff */
[----:B-----5:R5:W-:Y:S03]  /*1170*/  STS.64 [UR8], R6 ;  /* 0x00000006ff007988 */ /* 0x020be60008000a08 */
[----:B---3--:R-:W-:-:S05]  /*1180*/  LOP3.LUT R2, R2, 0x10, R3, 0xd8, !PT ;  /* 0x0000001002027812 */ /* 0x008fca00078ed803 */
[----:B------:R5:W-:Y:S02]  /*1190*/  STS [UR8+0x8], R2 ;  /* 0x00000802ff007988 */ /* 0x000be40008000808 */
.L_x_37:
[----:B---3--:R-:W-:Y:S05]  /*11a0*/  BSYNC.RECONVERGENT B3 ;  /* 0x0000000000037941 */ /* 0x008fea0003800200 */
.L_x_36:
[----:B------:R-:W-:Y:S04]  /*11b0*/  BSSY.RECONVERGENT B4, `(.L_x_38) ;  /* 0x0000011000047945 */ /* 0x000fe80003800200 */
[----:B------:R-:W-:Y:S04]  /*11c0*/  BSSY.RELIABLE B3, `(.L_x_39) ;  /* 0x000000e000037945 */ /* 0x000fe80003800100 */
[----:B------:R-:W-:Y:S05]  /*11d0*/  @P3 BRA `(.L_x_40) ;  /* 0x0000000000243947 */ /* 0x000fea0003800000 */
[----:B-----5:R-:W3:Y:S01]  /*11e0*/  LDS R2, [UR8+0x34] ;  /* 0x00003408ff027984 */ /* 0x020ee20008000800 */
[----:B------:R-:W-:-:S05]  /*11f0*/  IMAD.MOV.U32 R3, RZ, RZ, 0x3f000000 ;  /* 0x3f000000ff037424 */ /* 0x000fca00078e00ff */
[----:B---3--:R-:W-:-:S05]  /*1200*/  LOP3.LUT R2, R2, 0xff000000, R3, 0xb8, !PT ;  /* 0xff00000002027812 */ /* 0x008fca00078eb803 */
[----:B------:R3:W-:Y:S01]  /*1210*/  STS [UR8+0x34], R2 ;  /* 0x00003402ff007988 */ /* 0x0007e20008000808 */
[----:B------:R-:W-:Y:S05]  /*1220*/  @P3 BRA `(.L_x_41) ;  /* 0x00000000001c3947 */ /* 0x000fea0003800000 */
[----:B---3--:R-:W3:Y:S01]  /*1230*/  LDS R2, [UR8+0x38] ;  /* 0x00003808ff027984 */ /* 0x008ee20008000800 */
[----:B------:R-:W-:-:S05]  /*1240*/  IMAD.MOV.U32 R3, RZ, RZ, 0x7f ;  /* 0x0000007fff037424 */ /* 0x000fca00078e00ff */
[----:B---3--:R-:W-:-:S05]  /*1250*/  LOP3.LUT R2, R2, 0xff, R3, 0xb8, !PT ;  /* 0x000000ff02027812 */ /* 0x008fca00078eb803 */
[----:B------:R3:W-:Y:S02]  /*1260*/  STS [UR8+0x38], R2 ;  /* 0x00003802ff007988 */ /* 0x0007e40008000808 */
.L_x_40:
[----:B------:R-:W-:Y:S05]  /*1270*/  @P3 BREAK.RELIABLE B3 ;  /* 0x0000000000033942 */ /* 0x000fea0003800100 */
[----:B------:R-:W-:Y:S05]  /*1280*/  @P3 BRA `(.L_x_42) ;  /* 0x00000000000c3947 */ /* 0x000fea0003800000 */
[----:B------:R2:W-:Y:S02]  /*1290*/  STS [UR8+0x20], R5 ;  /* 0x00002005ff007988 */ /* 0x0005e40008000808 */
.L_x_41:
[----:B------:R-:W-:Y:S05]  /*12a0*/  BSYNC.RELIABLE B3 ;  /* 0x0000000000037941 */ /* 0x000fea0003800100 */
.L_x_39:
[----:B------:R2:W-:Y:S02]  /*12b0*/  @!P3 STS [UR8+0x24], R4 ;  /* 0x00002404ff00b988 */ /* 0x0005e40008000808 */
.L_x_42:
[----:B------:R-:W-:Y:S05]  /*12c0*/  BSYNC.RECONVERGENT B4 ;  /* 0x0000000000047941 */ /* 0x000fea0003800200 */
.L_x_38:
[----:B------:R-:W-:Y:S05]  /*12d0*/  WARPSYNC.ALL ;  /* 0x0000000000007948 */ /* 0x000fea0003800000 */
[----:B------:R-:W-:Y:S01]  /*12e0*/  NOP ;  /* 0x0000000000007918 */ /* 0x000fe20000000000 */
[----:B------:R-:W-:Y:S04]  /*12f0*/  BSSY.RECONVERGENT B4, `(.L_x_43) ;  /* 0x000000e000047945 */ /* 0x000fe80003800200 */
[----:B------:R-:W-:Y:S05]  /*1300*/  @P3 BRA `(.L_x_44) ;  /* 0x0000000000303947 */ /* 0x000fea0003800000 */
[----:B------:R-:W2:Y:S02]  /*1310*/  LDS R3, [UR8+0x34] ;  /* 0x00003408ff037984 */ /* 0x000ea40008000800 */
[----:B--2---:R-:W2:Y:S02]  /*1320*/  LDC.64 R4, c[0x0][0x3b8] ;  /* 0x0000ee00ff047b82 */ /* 0x004ea40000000a00 */
[----:B---3-5:R-:W3:Y:S01]  /*1330*/  LDS R2, [UR8+0x1c] ;  /* 0x00001c08ff027984 */ /* 0x028ee20008000800 */
[C---:B--2---:R-:W-:Y:S01]  /*1340*/  SHF.L.U64.HI R5, R4.reuse, 0x1, R5 ;  /* 0x0000000104057819 */ /* 0x044fe20000010205 */
[----:B------:R-:W-:-:S03]  /*1350*/  IMAD.SHL.U32 R4, R4, 0x2, RZ ;  /* 0x0000000204047824 */ /* 0x000fc600078e00ff */
[--C-:B------:R-:W-:Y:S02]  /*1360*/  SHF.R.U32.HI R7, RZ, 0x4, R5.reuse ;  /* 0x00000004ff077819 */ /* 0x100fe40000011605 */
[----:B------:R-:W-:-:S05]  /*1370*/  SHF.R.U64 R4, R4, 0x4, R5 ;  /* 0x0000000404047819 */ /* 0x000fca0000001205 */
[----:B------:R2:W-:Y:S01]  /*1380*/  STS [UR8+0xc], R4 ;  /* 0x00000c04ff007988 */ /* 0x0005e20008000808 */
[----:B------:R-:W-:Y:S02]  /*1390*/  LOP3.LUT R3, R3, 0x7, RZ, 0xb8, !PT ;  /* 0x0000000703037812 */ /* 0x000fe400078eb8ff */
[----:B---3--:R-:W-:-:S03]  /*13a0*/  LOP3.LUT R2, R2, 0xf, R7, 0xb8, !PT ;  /* 0x0000000f02027812 */ /* 0x008fc600078eb807 */
[----:B------:R2:W-:Y:S04]  /*13b0*/  STS [UR8+0x34], R3 ;  /* 0x00003403ff007988 */ /* 0x0005e80008000808 */
[----:B------:R2:W-:Y:S02]  /*13c0*/  STS [UR8+0x1c], R2 ;  /* 0x00001c02ff007988 */ /* 0x0005e40008000808 */
.L_x_44:
[----:B------:R-:W-:Y:S05]  /*13d0*/  BSYNC.RECONVERGENT B4 ;  /* 0x0000000000047941 */ /* 0x000fea0003800200 */
.L_x_43:
[----:B------:R-:W-:Y:S04]  /*13e0*/  BSSY.RECONVERGENT B5, `(.L_x_45) ;  /* 0x000001a000057945 */ /* 0x000fe80003800200 */
[----:B------:R-:W-:Y:S04]  /*13f0*/  BSSY.RELIABLE B4, `(.L_x_46) ;  /* 0x0000015000047945 */ /* 0x000fe80003800100 */
[----:B------:R-:W-:Y:S05]  /*1400*/  @P3 BRA `(.L_x_47) ;  /* 0x0000000000203947 */ /* 0x000fea0003800000 */
[----:B--23-5:R-:W2:Y:S02]  /*1410*/  LDS R2, [UR8+0x34] ;  /* 0x00003408ff027984 */ /* 0x02cea40008000800 */
[----:B--2---:R-:W-:-:S05]  /*1420*/  LOP3.LUT R2, R2, 0x38, RZ, 0xb8, !PT ;  /* 0x0000003802027812 */ /* 0x004fca00078eb8ff */
[----:B------:R2:W-:Y:S01]  /*1430*/  STS [UR8+0x34], R2 ;  /* 0x00003402ff007988 */ /* 0x0005e20008000808 */
[----:B------:R-:W-:Y:S05]  /*1440*/  @P3 BRA `(.L_x_48) ;  /* 0x0000000000203947 */ /* 0x000fea0003800000 */
[----:B--2---:R-:W2:Y:S01]  /*1450*/  LDS R2, [UR8+0x8] ;  /* 0x00000808ff027984 */ /* 0x004ea20008000800 */
[----:B------:R-:W-:-:S05]  /*1460*/  IMAD.MOV.U32 R3, RZ, RZ, 0x780 ;  /* 0x00000780ff037424 */ /* 0x000fca00078e00ff */
[----:B--2---:R-:W-:-:S05]  /*1470*/  LOP3.LUT R2, R2, 0x500, R3, 0xd8, !PT ;  /* 0x0000050002027812 */ /* 0x004fca00078ed803 */
[----:B------:R2:W-:Y:S02]  /*1480*/  STS [UR8+0x8], R2 ;  /* 0x00000802ff007988 */ /* 0x0005e40008000808 */
.L_x_47:
[----:B------:R-:W-:Y:S05]  /*1490*/  @P3 BRA `(.L_x_49) ;  /* 0x0000000000283947 */ /* 0x000fea0003800000 */
[----:B--23-5:R-:W2:Y:S02]  /*14a0*/  LDS R2, [UR8+0x8] ;  /* 0x00000808ff027984 */ /* 0x02cea40008000800 */
[----:B--2---:R-:W-:-:S05]  /*14b0*/  LOP3.LUT R2, R2, 0x1800, RZ, 0xb8, !PT ;  /* 0x0000180002027812 */ /* 0x004fca00078eb8ff */
[----:B------:R3:W-:Y:S02]  /*14c0*/  STS [UR8+0x8], R2 ;  /* 0x00000802ff007988 */ /* 0x0007e40008000808 */
.L_x_48:
[----:B------:R-:W-:Y:S05]  /*14d0*/  @P3 BREAK.RELIABLE B4 ;  /* 0x0000000000043942 */ /* 0x000fea0003800100 */
[----:B------:R-:W-:Y:S05]  /*14e0*/  @P3 BRA `(.L_x_50) ;  /* 0x0000000000243947 */ /* 0x000fea0003800000 */
[----:B--23--:R-:W2:Y:S01]  /*14f0*/  LDS R2, [UR8+0x8] ;  /* 0x00000808ff027984 */ /* 0x00cea20008000800 */
[----:B------:R-:W-:-:S05]  /*1500*/  IMAD.MOV.U32 R3, RZ, RZ, 0x6000 ;  /* 0x00006000ff037424 */ /* 0x000fca00078e00ff */
[----:B--2---:R-:W-:-:S04]  /*1510*/  LOP3.LUT R2, R2, 0x6000, R3, 0xd8, !PT ;  /* 0x0000600002027812 */ /* 0x004fc800078ed803 */
[----:B------:R-:W-:-:S05]  /*1520*/  LOP3.LUT R2, R2, 0x400000, RZ, 0xb8, !PT ;  /* 0x0040000002027812 */ /* 0x000fca00078eb8ff */
[----:B------:R2:W-:Y:S02]  /*1530*/  STS [UR8+0x8], R2 ;  /* 0x00000802ff007988 */ /* 0x0005e40008000808 */
.L_x_49:
[----:B------:R-:W-:Y:S05]  /*1540*/  BSYNC.RELIABLE B4 ;  /* 0x0000000000047941 */ /* 0x000fea0003800100 */
.L_x_46:
[----:B--23-5:R-:W2:Y:S02]  /*1550*/  @!P3 LDS R2, [UR8+0x8] ;  /* 0x00000808ff02b984 */ /* 0x02cea40008000800 */
[----:B--2---:R-:W-:-:S05]  /*1560*/  @!P3 LOP3.LUT R2, R2, 0x8000, RZ, 0xb8, !PT ;  /* 0x000080000202b812 */ /* 0x004fca00078eb8ff */
[----:B------:R5:W-:Y:S02]  /*1570*/  @!P3 STS [UR8+0x8], R2 ;  /* 0x00000802ff00b988 */ /* 0x000be40008000808 */
.L_x_50:
[----:B------:R-:W-:Y:S05]  /*1580*/  BSYNC.RECONVERGENT B5 ;  /* 0x0000000000057941 */ /* 0x000fea0003800200 */
.L_x_45:
[----:B------:R-:W-:Y:S05]  /*1590*/  WARPSYNC.ALL ;  /* 0x0000000000007948 */ /* 0x000fea0003800000 */
[----:B------:R-:W-:Y:S01]  /*15a0*/  NOP ;  /* 0x0000000000007918 */ /* 0x000fe20000000000 */
[----:B------:R-:W-:-:S04]  /*15b0*/  UIADD3 UR4, UPT, UPT, UR4, 0x100, URZ ;  /* 0x0000010004047890 */ /* 0x000fc8000fffe0ff */
[----:B------:R-:W-:-:S04]  /*15c0*/  UIADD3 UR20, UP0, UPT, UR4, UR20, URZ ;  /* 0x0000001404147290 */ /* 0x000fc8000ff1e0ff */
[----:B------:R-:W-:Y:S01]  /*15d0*/  ULEA.HI.X.SX32 UR21, UR4, UR21, 0x1, UP0 ;  /* 0x0000001504157291 */ /* 0x000fe200080f0eff */
[----:B------:R-:W-:Y:S11]  /*15e0*/  @P0 BRA `(.L_x_51) ;  /* 0x0000000000300947 */ /* 0x000ff60003800000 */
[----:B--23-5:R-:W2:Y:S01]  /*15f0*/  S2R R2, SR_LANEID ;  /* 0x0000000000027919 */ /* 0x02cea20000000000 */
[----:B------:R-:W-:Y:S05]  /*1600*/  WARPSYNC.ALL ;  /* 0x0000000000007948 */ /* 0x000fea0003800000 */
[----:B------:R-:W-:Y:S01]  /*1610*/  NOP ;  /* 0x0000000000007918 */ /* 0x000fe20000000000 */
[----:B--2---:R-:W-:-:S05]  /*1620*/  IMAD.SHL.U32 R4, R2, 0x4, RZ ;  /* 0x0000000402047824 */ /* 0x004fca00078e00ff */
[----:B------:R-:W2:Y:S01]  /*1630*/  LDS R5, [R4+UR8] ;  /* 0x0000000804057984 */ /* 0x000ea20008000800 */
[----:B------:R-:W-:-:S05]  /*1640*/  IADD3 R2, P1, PT, R4, UR20, RZ ;  /* 0x0000001404027c10 */ /* 0x000fca000ff3e0ff */
[----:B------:R-:W-:-:S05]  /*1650*/  IMAD.X R3, RZ, RZ, UR21, P1 ;  /* 0x00000015ff037e24 */ /* 0x000fca00088e06ff */
[----:B--2---:R2:W3:Y:S01]  /*1660*/  ATOMG.E.EXCH.STRONG.GPU PT, RZ, [R2], R5 ;  /* 0x0000000502ff73a8 */ /* 0x0044e200041ee100 */
[----:B------:R-:W-:-:S04]  /*1670*/  DEPBAR {5,4,3,2,1,0} ;  /* 0x0000003f0000791a */ /* 0x000fc80000000000 */
[----:B------:R-:W5:Y:S02]  /*1680*/  CCTL.E.C.LDCU.IV.DEEP [UR20] ;  /* 0x0000000014007540 */ /* 0x000f640009c08000 */
[----:B-----5:R2:W-:Y:S01]  /*1690*/  UTMACCTL.IV [UR20] ;  /* 0x00000000140079b9 */ /* 0x0205e20008000000 */
[----:B------:R-:W-:Y:S01]  /*16a0*/  NOP ;  /* 0x0000000000007918 */ /* 0x000fe20000000000 */
.L_x_51:
[----:B------:R-:W-:Y:S05]  /*16b0*/  @P0 BRA `(.L_x_52) ;  /* 0x00000000000c0947 */ /* 0x000fea0003800000 */
[----:B------:R0:W-:Y:S01]  /*16c0*/  UTMACMDFLUSH ;  /* 0x00000000000079b7 */ /* 0x0001e20000000000 */
[----:B------:R-:W-:Y:S05]  /*16d0*/  @P0 BRA `(.L_x_52) ;  /* 0x0000000000040947 */ /* 0x000fea0003800000 */
[----:B------:R-:W-:-:S04]  /*16e0*/  DEPBAR.LE SB0, 0x0 ;  /* 0x000080000000791a */ /* 0x000fc80000000000 */
.L_x_52:
[----:B------:R-:W-:Y:S05]  /*16f0*/  WARPSYNC.ALL ;  /* 0x0000000000007948 */ /* 0x000fea0003800000 */
[----:B------:R-:W-:Y:S01]  /*1700*/  NOP ;  /* 0x0000000000007918 */ /* 0x000fe20000000000 */
[----:B---3--:R-:W-:Y:S01]  /*1710*/  BAR.SYNC.DEFER_BLOCKING 0x0 ;  /* 0x0000000000007b1d */ /* 0x008fe20000010000 */
[----:B--2--5:R-:W-:Y:S01]  /*1720*/  SHF.R.U32.HI R2, RZ, 0x5, R0 ;  /* 0x00000005ff027819 */ /* 0x024fe20000011600 */
[----:B------:R-:W-:Y:S01]  /*1730*/  UIADD3 UR12, UPT, UPT, UR8, 0xc010, URZ ;  /* 0x0000c010080c7890 */ /* 0x000fe2000fffe0ff */
[----:B------:R-:W-:Y:S01]  /*1740*/  ISETP.GE.AND P0, PT, R12, 0x1, PT ;  /* 0x000000010c00780c */ /* 0x000fe20003f06270 */
[----:B------:R-:W-:Y:S01]  /*1750*/  USHF.L.U32 UR15, UR7, 0x7, URZ ;  /* 0x00000007070f7899 */ /* 0x000fe200080006ff */
[----:B------:R-:W-:Y:S01]  /*1760*/  R2UR UR22, R2 ;  /* 0x00000000021672ca */ /* 0x000fe200000e0000 */
[----:B------:R-:W-:Y:S01]  /*1770*/  VOTEU.ALL UP0, P3 ;  /* 0x0000000000ff7886 */ /* 0x000fe20001800000 */
[----:B------:R-:W-:Y:S01]  /*1780*/  UMOV UR4, 0x1 ;  /* 0x0000000100047882 */ /* 0x000fe20000000000 */
[----:B------:R-:W-:Y:S01]  /*1790*/  VOTEU.ALL UP1, P3 ;  /* 0x0000000000ff7886 */ /* 0x000fe20001820000 */
[----:B------:R-:W-:Y:S01]  /*17a0*/  USHF.L.U32 UR19, UR19, 0x8, URZ ;  /* 0x0000000813137899 */ /* 0x000fe200080006ff */
[----:B------:R-:W-:Y:S01]  /*17b0*/  BSSY.RECONVERGENT B5, `(.L_x_53) ;  /* 0x0000018000057945 */ /* 0x000fe20003800200 */
[----:B------:R-:W-:-:S04]  /*17c0*/  @!UP0 UIADD3 UR10, UPT, UPT, -UR4, 0x100000, URZ ;  /* 0x00100000040a8890 */ /* 0x000fc8000fffe1ff */
[----:B------:R-:W-:Y:S02]  /*17d0*/  @!UP0 USHF.L.U32 UR11, UR10, 0xb, URZ ;  /* 0x0000000b0a0b8899 */ /* 0x000fe400080006ff */
[----:B------:R-:W-:Y:S02]  /*17e0*/  @!UP0 USHF.L.U32 UR10, UR10, 0x1, URZ ;  /* 0x000000010a0a8899 */ /* 0x000fe400080006ff */
[----:B------:R-:W-:-:S04]  /*17f0*/  @!UP0 UIADD3 UR4, UPT, UPT, -UR4, 0x100000, URZ ;  /* 0x0010000004048890 */ /* 0x000fc8000fffe1ff */
[----:B------:R-:W-:Y:S02]  /*1800*/  @!UP0 USHF.L.U32 UR5, UR4, 0xb, URZ ;  /* 0x0000000b04058899 */ /* 0x000fe400080006ff */
[----:B------:R-:W-:Y:S01]  /*1810*/  @!UP0 USHF.L.U32 UR4, UR4, 0x1, URZ ;  /* 0x0000000104048899 */ /* 0x000fe200080006ff */
[----:B------:R-:W-:Y:S01]  /*1820*/  VOTEU.ALL UP0, P3 ;  /* 0x0000000000ff7886 */ /* 0x000fe20001800000 */
[----:B------:R-:W2:Y:S04]  /*1830*/  FENCE.VIEW.ASYNC.S ;  /* 0x00000000000073c6 */ /* 0x000ea80000000000 */
[----:B--2---:R2:W3:Y:S06]  /*1840*/  @!UP0 SYNCS.EXCH.64 URZ, [UR8+0xc000], UR10 ;  /* 0x00c0000a08ff85b2 */ /* 0x0044ec0008000100 */
[----:B------:R2:W3:Y:S02]  /*1850*/  @!UP1 SYNCS.EXCH.64 URZ, [UR8+0xc010], UR4 ;  /* 0x00c0100408ff95b2 */ /* 0x0004e40008000100 */
[----:B---3--:R-:W-:Y:S06]  /*1860*/  BAR.SYNC.DEFER_BLOCKING 0x0 ;  /* 0x0000000000007b1d */ /* 0x008fec0000010000 */
[----:B------:R-:W-:Y:S05]  /*1870*/  @P3 BRA `(.L_x_54) ;  /* 0x00000000002c3947 */ /* 0x000fea0003800000 */
[----:B--2---:R-:W-:Y:S02]  /*1880*/  UMOV UR4, 0x1 ;  /* 0x0000000100047882 */ /* 0x004fe40000000000 */
[----:B------:R-:W-:-:S04]  /*1890*/  UIADD3 UR10, UPT, UPT, -UR4, 0x100000, URZ ;  /* 0x00100000040a7890 */ /* 0x000fc8000fffe1ff */
[----:B------:R-:W-:Y:S02]  /*18a0*/  USHF.L.U32 UR11, UR10, 0xb, URZ ;  /* 0x0000000b0a0b7899 */ /* 0x000fe400080006ff */
[----:B------:R-:W-:Y:S02]  /*18b0*/  USHF.L.U32 UR10, UR10, 0x1, URZ ;  /* 0x000000010a0a7899 */ /* 0x000fe400080006ff */
[----:B------:R-:W-:-:S04]  /*18c0*/  UIADD3 UR4, UPT, UPT, -UR4, 0x100000, URZ ;  /* 0x0010000004047890 */ /* 0x000fc8000fffe1ff */
[----:B------:R-:W-:Y:S02]  /*18d0*/  USHF.L.U32 UR5, UR4, 0xb, URZ ;  /* 0x0000000b04057899 */ /* 0x000fe400080006ff */
[----:B------:R-:W-:Y:S01]  /*18e0*/  USHF.L.U32 UR4, UR4, 0x1, URZ ;  /* 0x0000000104047899 */ /* 0x000fe200080006ff */
[----:B------:R-:W2:Y:S03]  /*18f0*/  FENCE.VIEW.ASYNC.S ;  /* 0x00000000000073c6 */ /* 0x000ea60000000000 */
[----:B--2---:R3:W5:Y:S08]  /*1900*/  SYNCS.EXCH.64 URZ, [UR8+0xc008], UR10 ;  /* 0x00c0080a08ff75b2 */ /* 0x0047700008000100 */
[----:B------:R3:W2:Y:S02]  /*1910*/  SYNCS.EXCH.64 URZ, [UR8+0xc018], UR4 ;  /* 0x00c0180408ff75b2 */ /* 0x0006a40008000100 */
[----:B---3--:R-:W-:Y:S01]  /*1920*/  NOP ;  /* 0x0000000000007918 */ /* 0x008fe20000000000 */
.L_x_54:
[----:B--2---:R-:W-:Y:S05]  /*1930*/  BSYNC.RECONVERGENT B5 ;  /* 0x0000000000057941 */ /* 0x004fea0003800200 */
.L_x_53:
[----:B------:R-:W-:Y:S05]  /*1940*/  @!P0 BRA `(.L_x_55) ;  /* 0x0000000800188947 */ /* 0x000fea0003800000 */
[----:B-----5:R-:W-:Y:S01]  /*1950*/  BAR.SYNC.DEFER_BLOCKING 0x0 ;  /* 0x0000000000007b1d */ /* 0x020fe20000010000 */
[----:B------:R-:W-:Y:S01]  /*1960*/  ELECT P1, URZ, PT ;  /* 0x0000000000ff782f */ /* 0x000fe20003820000 */
[----:B------:R-:W-:Y:S01]  /*1970*/  @!P3 IMAD.MOV.U32 R2, RZ, RZ, 0x6000 ;  /* 0x00006000ff02b424 */ /* 0x000fe200078e00ff */
[----:B------:R-:W-:Y:S02]  /*1980*/  UIADD3 UR4, UPT, UPT, UR8, 0x8000, URZ ;  /* 0x0000800008047890 */ /* 0x000fe4000fffe0ff */
[----:B------:R-:W-:Y:S01]  /*1990*/  ISETP.LT.U32.AND P1, PT, R132, 0x20, P1 ;  /* 0x000000208400780c */ /* 0x000fe20000f21070 */
[----:B------:R-:W-:Y:S01]  /*19a0*/  UMOV UR7, UR15 ;  /* 0x0000000f00077c82 */ /* 0x000fe20008000000 */
[----:B------:R-:W-:Y:S01]  /*19b0*/  ELECT P0, URZ, PT ;  /* 0x0000000000ff782f */ /* 0x000fe20003800000 */
[----:B------:R-:W-:-:S03]  /*19c0*/  UMOV UR11, UR19 ;  /* 0x00000013000b7c82 */ /* 0x000fc60008000000 */
[----:B------:R-:W-:-:S07]  /*19d0*/  ISETP.LT.U32.AND P0, PT, R132, 0x20, P0 ;  /* 0x000000208400780c */ /* 0x000fce0000701070 */
[----:B------:R-:W-:Y:S01]  /*19e0*/  VOTEU.ANY UP0, P1 ;  /* 0x0000000000ff7886 */ /* 0x000fe20000800100 */
[----:B------:R-:W-:-:S04]  /*19f0*/  VOTEU.ANY UP2, P1 ;  /* 0x0000000000ff7886 */ /* 0x000fc80000840100 */
[----:B------:R-:W-:Y:S02]  /*1a00*/  @UP0 UIADD3 UR5, UPT, UPT, UR8, 0xc000, URZ ;  /* 0x0000c00008050890 */ /* 0x000fe4000fffe0ff */
[----:B------:R2:W-:Y:S01]  /*1a10*/  @!P3 SYNCS.ARRIVE.TRANS64 RZ, [UR8+0xc000], R2 ;  /* 0x00c00002ffffb9a7 */ /* 0x0005e20008000008 */
[----:B------:R-:W-:Y:S01]  /*1a20*/  @UP0 UMOV UR6, URZ ;  /* 0x000000ff00060c82 */ /* 0x000fe20008000000 */
[----:B------:R-:W-:Y:S01]  /*1a30*/  BAR.SYNC.DEFER_BLOCKING 0x0 ;  /* 0x0000000000007b1d */ /* 0x000fe20000010000 */
[----:B------:R-:W-:-:S05]  /*1a40*/  UISETP.NE.U32.AND UP0, UPT, UR22, URZ, UPT ;  /* 0x000000ff1600728c */ /* 0x000fca000bf05070 */
[----:B------:R-:W-:Y:S01]  /*1a50*/  VOTEU.ANY UP1, P0 ;  /* 0x0000000000ff7886 */ /* 0x000fe20000020100 */
[----:B------:R-:W-:-:S04]  /*1a60*/  VOTEU.ANY UP3, P0 ;  /* 0x0000000000ff7886 */ /* 0x000fc80000060100 */
[----:B------:R-:W-:Y:S01]  /*1a70*/  @UP1 UIADD3 UR9, UPT, UPT, UR8, 0xc000, URZ ;  /* 0x0000c00008091890 */ /* 0x000fe2000fffe0ff */
[----:B------:R-:W-:Y:S01]  /*1a80*/  @UP1 UMOV UR10, URZ ;  /* 0x000000ff000a1c82 */ /* 0x000fe20008000000 */
[----:B------:R2:W-:Y:S01]  /*1a90*/  @UP2 UTMALDG.2D [UR4], [UR24] ;  /* 0x00000004180025b4 */ /* 0x0005e20008008000 */
[----:B------:R3:W-:Y:S06]  /*1aa0*/  MEMBAR.ALL.CTA ;  /* 0x0000000000007992 */ /* 0x0007ec0000008000 */
[----:B---3--:R-:W3:Y:S02]  /*1ab0*/  FENCE.VIEW.ASYNC.S ;  /* 0x00000000000073c6 */ /* 0x008ee40000000000 */
[----:B---3--:R-:W-:Y:S06]  /*1ac0*/  BAR.SYNC.DEFER_BLOCKING 0x0 ;  /* 0x0000000000007b1d */ /* 0x008fec0000010000 */
[----:B------:R2:W-:Y:S02]  /*1ad0*/  @UP3 UTMALDG.2D [UR8], [UR26] ;  /* 0x000000081a0035b4 */ /* 0x0005e40008008000 */
[----:B------:R-:W-:Y:S06]  /*1ae0*/  BAR.SYNC.DEFER_BLOCKING 0x0 ;  /* 0x0000000000007b1d */ /* 0x000fec0000010000 */
[----:B------:R-:W3:Y:S02]  /*1af0*/  SYNCS.PHASECHK.TRANS64.TRYWAIT P0, [UR8+0xc000], RZ ;  /* 0x00c000ffff0075a7 */ /* 0x000ee40008001108 */
[----:B--23--:R-:W-:Y:S05]  /*1b00*/  @!P0 BRA `(.L_x_56) ;  /* 0x0000001000508947 */ /* 0x00cfea0003800000 */
.L_x_70:
[----:B------:R-:W-:Y:S05]  /*1b10*/  BRA.U UP0, `(.L_x_57) ;  /* 0x00000001004c7547 */ /* 0x000fea000b800000 */
[----:B------:R-:W-:Y:S02]  /*1b20*/  USHF.R.U32.HI UR4, URZ, 0x4, UR4 ;  /* 0x00000004ff047899 */ /* 0x000fe40008011604 */
[----:B------:R-:W-:Y:S02]  /*1b30*/  USHF.R.U32.HI UR6, URZ, 0x4, UR8 ;  /* 0x00000004ff067899 */ /* 0x000fe40008011608 */
[----:B------:R-:W-:Y:S02]  /*1b40*/  USGXT.U32 UR4, UR4, 0xe ;  /* 0x0000000e0404789a */ /* 0x000fe40008000000 */
[----:B------:R-:W-:Y:S01]  /*1b50*/  USGXT.U32 UR6, UR6, 0xe ;  /* 0x0000000e0606789a */ /* 0x000fe20008000000 */
[----:B------:R-:W-:Y:S01]  /*1b60*/  UMOV UR10, 0xfffffffe ;  /* 0xfffffffe000a7882 */ /* 0x000fe20000000000 */
[----:B------:R-:W-:Y:S01]  /*1b70*/  UMOV UR11, 0x7fffbfdf ;  /* 0x7fffbfdf000b7882 */ /* 0x000fe20000000000 */
[----:B------:R-:W-:Y:S01]  /*1b80*/  UMOV UR5, URZ ;  /* 0x000000ff00057c82 */ /* 0x000fe20008000000 */
[----:B------:R-:W-:Y:S01]  /*1b90*/  UMOV UR7, URZ ;  /* 0x000000ff00077c82 */ /* 0x000fe20008000000 */
[----:B------:R-:W-:-:S02]  /*1ba0*/  UIADD3.64 UR16, UPT, UPT, UR4, -UR10, URZ ;  /* 0x8000000a04107297 */ /* 0x000fc4000fffe0ff */
[----:B------:R-:W-:Y:S01]  /*1bb0*/  UIADD3.64 UR10, UPT, UPT, UR6, -UR10, URZ ;  /* 0x8000000a060a7297 */ /* 0x000fe2000fffe0ff */
[----:B------:R-:W-:Y:S01]  /*1bc0*/  UMOV UR28, 0x0 ;  /* 0x00000000001c7882 */ /* 0x000fe20000000000 */
[----:B------:R-:W-:Y:S01]  /*1bd0*/  UMOV UR29, 0x8400490 ;  /* 0x08400490001d7882 */ /* 0x000fe20000000000 */
[----:B------:R-:W-:Y:S01]  /*1be0*/  UMOV UR5, 0x80004020 ;  /* 0x8000402000057882 */ /* 0x000fe20000000000 */
[----:B------:R-:W-:Y:S01]  /*1bf0*/  UMOV UR7, 0x80004020 ;  /* 0x8000402000077882 */ /* 0x000fe20000000000 */
[----:B------:R-:W-:Y:S01]  /*1c00*/  UMOV UR30, 0x0 ;  /* 0x00000000001e7882 */ /* 0x000fe20000000000 */
[----:B------:R-:W-:Y:S01]  /*1c10*/  UMOV UR31, 0x8400490 ;  /* 0x08400490001f7882 */ /* 0x000fe20000000000 */
[----:B------:R2:W-:Y:S02]  /*1c20*/  UTCHMMA gdesc[UR4], gdesc[UR6], tmem[UR23], tmem[UR28], idesc[UR29], !UPT ;  /* 0x00ff1c06040075ea */ /* 0x0005e4000f800017 */
[----:B------:R2:W-:Y:S01]  /*1c30*/  UTCHMMA gdesc[UR16], gdesc[UR10], tmem[UR23], tmem[UR30], idesc[UR31], UPT ;  /* 0x00ff1e0a100075ea */ /* 0x0005e2000b800017 */
[----:B------:R-:W-:-:S02]  /*1c40*/  NOP ;  /* 0x0000000000007918 */ /* 0x000fc40000000000 */
.L_x_57:
[----:B------:R-:W-:Y:S01]  /*1c50*/  ELECT P0, URZ, PT ;  /* 0x0000000000ff782f */ /* 0x000fe20003800000 */
[----:B--2---:R-:W-:Y:S01]  /*1c60*/  UMOV UR4, UR12 ;  /* 0x0000000c00047c82 */ /* 0x004fe20008000000 */
[----:B------:R-:W-:Y:S02]  /*1c70*/  UMOV UR5, URZ ;  /* 0x000000ff00057c82 */ /* 0x000fe40008000000 */
[----:B------:R-:W-:-:S13]  /*1c80*/  ISETP.LT.U32.AND P0, PT, R132, 0x20, P0 ;  /* 0x000000208400780c */ /* 0x000fda0000701070 */
[----:B------:R-:W-:Y:S01]  /*1c90*/  VOTEU.ANY UP0, P0 ;  /* 0x0000000000ff7886 */ /* 0x000fe20000000100 */
[----:B------:R-:W-:Y:S01]  /*1ca0*/  VOTEU.ANY UP1, P0 ;  /* 0x0000000000ff7886 */ /* 0x000fe20000020100 */
[----:B------:R-:W-:-:S03]  /*1cb0*/  ISETP.GE.U32.AND P0, PT, R12, 0x21, PT ;  /* 0x000000210c00780c */ /* 0x000fc60003f06070 */
[----:B------:R-:W-:Y:S02]  /*1cc0*/  @UP0 UMOV UR4, UR4 ;  /* 0x0000000400040c82 */ /* 0x000fe40008000000 */
[----:B------:R2:W-:Y:S01]  /*1cd0*/  @UP1 UTCBAR [UR4], URZ ;  /* 0x000000ff040013e9 */ /* 0x0005e200080000ff */
[----:B------:R-:W-:Y:S06]  /*1ce0*/  BAR.SYNC.DEFER_BLOCKING 0x0 ;  /* 0x0000000000007b1d */ /* 0x000fec0000010000 */
[----:B------:R-:W3:Y:S02]  /*1cf0*/  SYNCS.PHASECHK.TRANS64.TRYWAIT P1, [UR8+0xc010], RZ ;  /* 0x00c010ffff0075a7 */ /* 0x000ee40008021108 */
[----:B--23--:R-:W-:Y:S05]  /*1d00*/  @!P1 BRA `(.L_x_58) ;  /* 0x0000000c00dc9947 */ /* 0x00cfea0003800000 */
.L_x_71:
[----:B------:R-:W-:Y:S01]  /*1d10*/  UMOV UR4, URZ ;  /* 0x000000ff00047c82 */ /* 0x000fe20008000000 */
[----:B------:R-:W-:Y:S05]  /*1d20*/  @!P0 BRA `(.L_x_55) ;  /* 0x0000000400208947 */ /* 0x000fea0003800000 */
[----:B------:R-:W2:Y:S01]  /*1d30*/  LDCU UR29, c[0x0][0x3a0] ;  /* 0x00007400ff1d77ac */ /* 0x000ea20008000800 */
[----:B------:R-:W-:Y:S01]  /*1d40*/  UMOV UR9, 0x1 ;  /* 0x0000000100097882 */ /* 0x000fe20000000000 */
[----:B------:R-:W-:-:S05]  /*1d50*/  UMOV UR14, 0x20 ;  /* 0x00000020000e7882 */ /* 0x000fca0000000000 */
.L_x_62:
[----:B------:R-:W-:Y:S01]  /*1d60*/  BAR.SYNC.DEFER_BLOCKING 0x0 ;  /* 0x0000000000007b1d */ /* 0x000fe20000010000 */
[----:B------:R-:W-:Y:S01]  /*1d70*/  ULEA UR28, UR9, UR8, 0x3 ;  /* 0x00000008091c7291 */ /* 0x000fe2000f8e18ff */
[----:B------:R-:W-:Y:S01]  /*1d80*/  @!P3 IMAD.MOV.U32 R2, RZ, RZ, 0x6000 ;  /* 0x00006000ff02b424 */ /* 0x000fe200078e00ff */
[----:B------:R-:W-:Y:S01]  /*1d90*/  ELECT P1, URZ, PT ;  /* 0x0000000000ff782f */ /* 0x000fe20003820000 */
[----:B------:R-:W-:-:S03]  /*1da0*/  ULEA UR12, UR9, UR8, 0xd ;  /* 0x00000008090c7291 */ /* 0x000fc6000f8e68ff */
[----:B------:R-:W-:Y:S02]  /*1db0*/  ISETP.LT.U32.AND P1, PT, R132, 0x20, P1 ;  /* 0x000000208400780c */ /* 0x000fe40000f21070 */
[----:B------:R-:W-:Y:S01]  /*1dc0*/  ELECT P0, URZ, PT ;  /* 0x0000000000ff782f */ /* 0x000fe20003800000 */
[----:B------:R-:W-:-:S03]  /*1dd0*/  UIADD3 UR12, UPT, UPT, UR12, 0x8000, URZ ;  /* 0x000080000c0c7890 */ /* 0x000fc6000fffe0ff */
[----:B------:R-:W-:Y:S01]  /*1de0*/  ISETP.LT.U32.AND P0, PT, R132, 0x20, P0 ;  /* 0x000000208400780c */ /* 0x000fe20000701070 */
[----:B------:R-:W-:Y:S01]  /*1df0*/  ULEA UR16, UR9, UR8, 0xe ;  /* 0x0000000809107291 */ /* 0x000fe2000f8e70ff */
[----:B------:R-:W-:Y:S01]  /*1e00*/  UMOV UR18, UR14 ;  /* 0x0000000e00127c82 */ /* 0x000fe20008000000 */
[----:B------:R-:W-:-:S04]  /*1e10*/  USHF.L.U32 UR5, UR4, 0x1f, URZ ;  /* 0x0000001f04057899 */ /* 0x000fc800080006ff */
[----:B------:R-:W-:Y:S01]  /*1e20*/  VOTEU.ANY UP0, P1 ;  /* 0x0000000000ff7886 */ /* 0x000fe20000800100 */
[----:B------:R3:W-:Y:S04]  /*1e30*/  @!P3 SYNCS.ARRIVE.TRANS64 RZ, [UR28+0xc000], R2 ;  /* 0x00c00002ffffb9a7 */ /* 0x0007e8000800001c */
[----:B------:R-:W-:Y:S01]  /*1e40*/  @UP0 UIADD3 UR13, UPT, UPT, UR28, 0xc000, URZ ;  /* 0x0000c0001c0d0890 */ /* 0x000fe2000fffe0ff */
[----:B------:R-:W-:Y:S01]  /*1e50*/  VOTEU.ANY UP0, P1 ;  /* 0x0000000000ff7886 */ /* 0x000fe20000800100 */
[----:B------:R-:W-:Y:S01]  /*1e60*/  BAR.SYNC.DEFER_BLOCKING 0x0 ;  /* 0x0000000000007b1d */ /* 0x000fe20000010000 */
[----:B---3--:R-:W-:-:S05]  /*1e70*/  IMAD.U32 R2, RZ, RZ, UR5 ;  /* 0x00000005ff027e24 */ /* 0x008fca000f8e00ff */
[----:B------:R-:W-:-:S05]  /*1e80*/  VOTEU.ANY UP1, P0 ;  /* 0x0000000000ff7886 */ /* 0x000fca0000020100 */
[----:B------:R-:W-:Y:S01]  /*1e90*/  @UP1 UIADD3 UR17, UPT, UPT, UR28, 0xc000, URZ ;  /* 0x0000c0001c111890 */ /* 0x000fe2000fffe0ff */
[----:B------:R-:W-:Y:S01]  /*1ea0*/  VOTEU.ANY UP1, P0 ;  /* 0x0000000000ff7886 */ /* 0x000fe20000020100 */
[----:B------:R3:W-:Y:S01]  /*1eb0*/  @UP0 UTMALDG.2D [UR12], [UR24] ;  /* 0x0000000c180005b4 */ /* 0x0007e20008008000 */
[----:B------:R-:W-:Y:S01]  /*1ec0*/  UISETP.NE.U32.AND UP0, UPT, UR22, URZ, UPT ;  /* 0x000000ff1600728c */ /* 0x000fe2000bf05070 */
[----:B------:R5:W-:Y:S06]  /*1ed0*/  MEMBAR.ALL.CTA ;  /* 0x0000000000007992 */ /* 0x000bec0000008000 */
[----:B-----5:R-:W5:Y:S02]  /*1ee0*/  FENCE.VIEW.ASYNC.S ;  /* 0x00000000000073c6 */ /* 0x020f640000000000 */
[----:B-----5:R-:W-:Y:S06]  /*1ef0*/  BAR.SYNC.DEFER_BLOCKING 0x0 ;  /* 0x0000000000007b1d */ /* 0x020fec0000010000 */
[----:B------:R3:W-:Y:S02]  /*1f00*/  @UP1 UTMALDG.2D [UR16], [UR26] ;  /* 0x000000101a0015b4 */ /* 0x0007e40008008000 */
[----:B------:R-:W-:Y:S06]  /*1f10*/  BAR.SYNC.DEFER_BLOCKING 0x0 ;  /* 0x0000000000007b1d */ /* 0x000fec0000010000 */
[----:B------:R-:W5:Y:S02]  /*1f20*/  SYNCS.PHASECHK.TRANS64.TRYWAIT P0, [UR28+0xc000], R2 ;  /* 0x00c00002ff0075a7 */ /* 0x000f64000800111c */
[----:B---3-5:R-:W-:Y:S05]  /*1f30*/  @!P0 BRA `(.L_x_59) ;  /* 0x0000000c005c8947 */ /* 0x028fea0003800000 */
.L_x_72:
[----:B------:R-:W-:Y:S05]  /*1f40*/  BRA.U UP0, `(.L_x_60) ;  /* 0x00000001004c7547 */ /* 0x000fea000b800000 */
[----:B------:R-:W-:Y:S02]  /*1f50*/  USHF.R.U32.HI UR10, URZ, 0x4, UR12 ;  /* 0x00000004ff0a7899 */ /* 0x000fe4000801160c */
[----:B------:R-:W-:Y:S02]  /*1f60*/  USHF.R.U32.HI UR12, URZ, 0x4, UR16 ;  /* 0x00000004ff0c7899 */ /* 0x000fe40008011610 */
[----:B------:R-:W-:Y:S02]  /*1f70*/  USGXT.U32 UR10, UR10, 0xe ;  /* 0x0000000e0a0a789a */ /* 0x000fe40008000000 */
[----:B------:R-:W-:Y:S02]  /*1f80*/  USGXT.U32 UR12, UR12, 0xe ;  /* 0x0000000e0c0c789a */ /* 0x000fe40008000000 */
[----:B------:R-:W-:Y:S02]  /*1f90*/  UIADD3 UR16, UP0, UPT, UR10, 0x2, URZ ;  /* 0x000000020a107890 */ /* 0x000fe4000ff1e0ff */
[----:B------:R-:W-:Y:S01]  /*1fa0*/  UIADD3 UR30, UP1, UPT, UR12, 0x2, URZ ;  /* 0x000000020c1e7890 */ /* 0x000fe2000ff3e0ff */
[----:B------:R-:W-:Y:S01]  /*1fb0*/  UMOV UR5, URZ ;  /* 0x000000ff00057c82 */ /* 0x000fe20008000000 */
[----:B------:R-:W-:Y:S01]  /*1fc0*/  UMOV UR6, URZ ;  /* 0x000000ff00067c82 */ /* 0x000fe20008000000 */
[----:B------:R-:W-:-:S02]  /*1fd0*/  UIADD3.X UR17, UPT, UPT, UR5, -0x7fffbfe0, URZ, UP0, !UPT ;  /* 0x8000402005117890 */ /* 0x000fc400087fe4ff */
[----:B------:R-:W-:Y:S01]  /*1fe0*/  UIADD3.X UR31, UPT, UPT, UR6, -0x7fffbfe0, URZ, UP1, !UPT ;  /* 0x80004020061f7890 */ /* 0x000fe20008ffe4ff */
[----:B------:R-:W-:Y:S01]  /*1ff0*/  UMOV UR32, 0x0 ;  /* 0x0000000000207882 */ /* 0x000fe20000000000 */
[----:B------:R-:W-:Y:S01]  /*2000*/  UMOV UR33, 0x8400490 ;  /* 0x0840049000217882 */ /* 0x000fe20000000000 */
[----:B------:R-:W-:Y:S01]  /*2010*/  UMOV UR11, 0x80004020 ;  /* 0x80004020000b7882 */ /* 0x000fe20000000000 */
[----:B------:R-:W-:Y:S01]  /*2020*/  UMOV UR13, 0x80004020 ;  /* 0x80004020000d7882 */ /* 0x000fe20000000000 */
[----:B------:R-:W-:Y:S01]  /*2030*/  UMOV UR6, 0x0 ;  /* 0x0000000000067882 */ /* 0x000fe20000000000 */
[----:B------:R-:W-:Y:S01]  /*2040*/  UMOV UR7, 0x8400490 ;  /* 0x0840049000077882 */ /* 0x000fe20000000000 */
[----:B------:R3:W-:Y:S02]  /*2050*/  UTCHMMA gdesc[UR10], gdesc[UR12], tmem[UR23], tmem[UR32], idesc[UR33], UPT ;  /* 0x00ff200c0a0075ea */ /* 0x0007e4000b800017 */
[----:B------:R3:W-:Y:S01]  /*2060*/  UTCHMMA gdesc[UR16], gdesc[UR30], tmem[UR23], tmem[UR6], idesc[UR7], UPT ;  /* 0x00ff061e100075ea */ /* 0x0007e2000b800017 */
[----:B------:R-:W-:-:S02]  /*2070*/  NOP ;  /* 0x0000000000007918 */ /* 0x000fc40000000000 */
.L_x_60:
[----:B------:R-:W-:Y:S01]  /*2080*/  ELECT P0, URZ, PT ;  /* 0x0000000000ff782f */ /* 0x000fe20003800000 */
[----:B---3--:R-:W-:-:S03]  /*2090*/  UIADD3 UR6, UPT, UPT, UR28, 0xc010, URZ ;  /* 0x0000c0101c067890 */ /* 0x008fc6000fffe0ff */
[----:B------:R-:W-:Y:S01]  /*20a0*/  ISETP.LT.U32.AND P0, PT, R132, 0x20, P0 ;  /* 0x000000208400780c */ /* 0x000fe20000701070 */
[----:B------:R-:W-:-:S12]  /*20b0*/  UMOV UR7, URZ ;  /* 0x000000ff00077c82 */ /* 0x000fd80008000000 */
[----:B------:R-:W-:Y:S01]  /*20c0*/  VOTEU.ANY UP0, P0 ;  /* 0x0000000000ff7886 */ /* 0x000fe20000000100 */
[----:B------:R-:W-:-:S04]  /*20d0*/  VOTEU.ANY UP1, P0 ;  /* 0x0000000000ff7886 */ /* 0x000fc80000020100 */
[----:B------:R-:W-:Y:S02]  /*20e0*/  @UP0 UMOV UR6, UR6 ;  /* 0x0000000600060c82 */ /* 0x000fe40008000000 */
[----:B------:R3:W-:Y:S01]  /*20f0*/  @UP1 UTCBAR [UR6], URZ ;  /* 0x000000ff060013e9 */ /* 0x0007e200080000ff */
[----:B------:R-:W-:Y:S06]  /*2100*/  BAR.SYNC.DEFER_BLOCKING 0x0 ;  /* 0x0000000000007b1d */ /* 0x000fec0000010000 */
[----:B------:R-:W5:Y:S02]  /*2110*/  SYNCS.PHASECHK.TRANS64.TRYWAIT P0, [UR28+0xc010], R2 ;  /* 0x00c01002ff0075a7 */ /* 0x000f64000800111c */
[----:B---3-5:R-:W-:Y:S05]  /*2120*/  @!P0 BRA `(.L_x_61) ;  /* 0x0000000800ec8947 */ /* 0x028fea0003800000 */
.L_x_73:
[----:B------:R-:W-:Y:S02]  /*2130*/  UIADD3 UR9, UPT, UPT, UR9, 0x1, URZ ;  /* 0x0000000109097890 */ /* 0x000fe4000fffe0ff */
[----:B------:R-:W-:Y:S02]  /*2140*/  UIADD3 UR14, UPT, UPT, UR14, 0x20, URZ ;  /* 0x000000200e0e7890 */ /* 0x000fe4000fffe0ff */
[----:B------:R-:W-:-:S04]  /*2150*/  UISETP.NE.U32.AND UP0, UPT, UR9, 0x2, UPT ;  /* 0x000000020900788c */ /* 0x000fc8000bf05070 */
[----:B------:R-:W-:Y:S02]  /*2160*/  USEL UR5, URZ, 0x1, UP0 ;  /* 0x00000001ff057887 */ /* 0x000fe40008000000 */
[----:B------:R-:W-:Y:S02]  /*2170*/  USEL UR9, UR9, URZ, UP0 ;  /* 0x000000ff09097287 */ /* 0x000fe40008000000 */
[----:B--2---:R-:W-:Y:S02]  /*2180*/  UISETP.GE.AND UP0, UPT, UR14, UR29, UPT ;  /* 0x0000001d0e00728c */ /* 0x004fe4000bf06270 */
[----:B------:R-:W-:-:S07]  /*2190*/  ULOP3.LUT UR4, UR4, UR5, URZ, 0x3c, !UPT ;  /* 0x0000000504047292 */ /* 0x000fce000f8e3cff */
[----:B------:R-:W-:Y:S05]  /*21a0*/  BRA.U !UP0, `(.L_x_62) ;  /* 0xfffffff908ec7547 */ /* 0x000fea000b83ffff */
.L_x_55:
[----:B-----5:R-:W-:Y:S06]  /*21b0*/  BAR.SYNC.DEFER_BLOCKING 0x0 ;  /* 0x0000000000007b1d */ /* 0x020fec0000010000 */
[----:B------:R-:W-:Y:S04]  /*21c0*/  BSSY.RECONVERGENT B5, `(.L_x_63) ;  /* 0x0000004000057945 */ /* 0x000fe80003800200 */
[----:B------:R-:W-:Y:S05]  /*21d0*/  @P3 BRA `(.L_x_64) ;  /* 0x0000000000083947 */ /* 0x000fea0003800000 */
[----:B------:R-:W2:Y:S02]  /*21e0*/  SYNCS.CCTL.IV [UR8+0xc000] ;  /* 0x00c00000ff0079b1 */ /* 0x000ea40008000008 */
[----:B--2---:R-:W2:Y:S02]  /*21f0*/  SYNCS.CCTL.IV [UR8+0xc010] ;  /* 0x00c01000ff0079b1 */ /* 0x004ea40008000008 */
.L_x_64:
[----:B------:R-:W-:Y:S05]  /*2200*/  BSYNC.RECONVERGENT B5 ;  /* 0x0000000000057941 */ /* 0x000fea0003800200 */
.L_x_63:
[----:B--2---:R-:W-:Y:S06]  /*2210*/  BAR.SYNC.DEFER_BLOCKING 0x0 ;  /* 0x0000000000007b1d */ /* 0x004fec0000010000 */
[----:B------:R-:W-:Y:S04]  /*2220*/  BSSY.RECONVERGENT B5, `(.L_x_65) ;  /* 0x0000004000057945 */ /* 0x000fe80003800200 */
[----:B------:R-:W-:Y:S05]  /*2230*/  @P3 BRA `(.L_x_66) ;  /* 0x0000000000083947 */ /* 0x000fea0003800000 */
[----:B------:R-:W2:Y:S02]  /*2240*/  SYNCS.CCTL.IV [UR8+0xc008] ;  /* 0x00c00800ff0079b1 */ /* 0x000ea40008000008 */
[----:B--2---:R-:W2:Y:S02]  /*2250*/  SYNCS.CCTL.IV [UR8+0xc018] ;  /* 0x00c01800ff0079b1 */ /* 0x004ea40008000008 */
.L_x_66:
[----:B------:R-:W-:Y:S05]  /*2260*/  BSYNC.RECONVERGENT B5 ;  /* 0x0000000000057941 */ /* 0x000fea0003800200 */
.L_x_65:
[----:B------:R-:W-:Y:S01]  /*2270*/  ULOP3.LUT UR4, UR22, 0x3, URZ, 0xc0, !UPT ;  /* 0x0000000316047892 */ /* 0x000fe2000f8ec0ff */
[C---:B------:R-:W-:Y:S01]  /*2280*/  IMAD.SHL.U32 R2, R0.reuse, 0x10, RZ ;  /* 0x0000001000027824 */ /* 0x040fe200078e00ff */
[----:B------:R-:W-:Y:S01]  /*2290*/  USHF.L.U32 UR22, UR22, 0x5, URZ ;  /* 0x0000000516167899 */ /* 0x000fe200080006ff */
[C---:B------:R-:W-:Y:S01]  /*22a0*/  IMAD.SHL.U32 R3, R0.reuse, 0x100, RZ ;  /* 0x0000010000037824 */ /* 0x040fe200078e00ff */
[----:B------:R-:W-:Y:S01]  /*22b0*/  ULEA UR5, UR4, UR23, 0x15 ;  /* 0x0000001704057291 */ /* 0x000fe2000f8ea8ff */
[----:B------:R-:W-:Y:S01]  /*22c0*/  IMAD.SHL.U32 R0, R0, 0x80, RZ ;  /* 0x0000008000007824 */ /* 0x000fe200078e00ff */
[----:B------:R-:W-:Y:S02]  /*22d0*/  ULOP3.LUT UR22, UR22, 0x80, URZ, 0xc0, !UPT ;  /* 0x0000008016167892 */ /* 0x000fe4000f8ec0ff */
[----:B------:R-:W-:Y:S02]  /*22e0*/  LOP3.LUT R3, R2, 0x8070, R3, 0xc8, !PT ;  /* 0x0000807002037812 */ /* 0x000fe400078ec803 */
[----:B------:R-:W-:Y:S01]  /*22f0*/  ELECT P0, URZ, PT ;  /* 0x0000000000ff782f */ /* 0x000fe20003800000 */
[----:B------:R-:W-:Y:S01]  /*2300*/  UIADD3 UR5, UPT, UPT, UR5, UR22, URZ ;  /* 0x0000001605057290 */ /* 0x000fe2000fffe0ff */
[----:B------:R-:W-:Y:S01]  /*2310*/  LOP3.LUT R0, R3, 0x3f80, R0, 0xf8, !PT ;  /* 0x00003f8003007812 */ /* 0x000fe200078ef800 */
[----:B------:R-:W-:Y:S01]  /*2320*/  UMOV UR6, UR15 ;  /* 0x0000000f00067c82 */ /* 0x000fe20008000000 */
[----:B------:R-:W-:-:S02]  /*2330*/  ISETP.LT.U32.AND P0, PT, R132, 0x80, P0 ;  /* 0x000000808400780c */ /* 0x000fc40000701070 */
[C---:B------:R-:W-:Y:S02]  /*2340*/  LOP3.LUT R2, R0.reuse, 0x10, RZ, 0x3c, !PT ;  /* 0x0000001000027812 */ /* 0x040fe400078e3cff */
[----:B------:R-:W-:Y:S02]  /*2350*/  LOP3.LUT R3, R0, 0x20, RZ, 0x3c, !PT ;  /* 0x0000002000037812 */ /* 0x000fe400078e3cff */
[----:B----4-:R-:W3:Y:S01]  /*2360*/  LDTM.x128 R4, tmem[UR5] ;  /* 0x00000005000479ee */ /* 0x010ee200083c0000 */
[----:B------:R-:W-:Y:S01]  /*2370*/  NOP ;  /* 0x0000000000007918 */ /* 0x000fe20000000000 */
[----:B------:R-:W-:Y:S02]  /*2380*/  ULEA UR5, UR4, UR19, 0x6 ;  /* 0x0000001304057291 */ /* 0x000fe4000f8e30ff */
[----:B------:R-:W-:-:S03]  /*2390*/  ULEA UR4, UR4, UR8, 0xe ;  /* 0x0000000804047291 */ /* 0x000fc6000f8e70ff */
[----:B---3--:R-:W-:Y:S01]  /*23a0*/  VOTEU.ANY UP1, P0 ;  /* 0x0000000000ff7886 */ /* 0x008fe20000020100 */
[----:B--2---:R-:W-:Y:S06]  /*23b0*/  BAR.SYNC.DEFER_BLOCKING 0x0 ;  /* 0x0000000000007b1d */ /* 0x004fec0000010000 */
[----:B------:R-:W-:Y:S01]  /*23c0*/  VOTEU.ANY UP0, P0 ;  /* 0x0000000000ff7886 */ /* 0x000fe20000000100 */
[----:B------:R-:W-:Y:S02]  /*23d0*/  F2FP.BF16.F32.PACK_AB R4, R5, R4 ;  /* 0x000000040504723e */ /* 0x000fe400000010ff */
[----:B------:R-:W-:-:S02]  /*23e0*/  F2FP.BF16.F32.PACK_AB R68, R69, R68 ;  /* 0x000000444544723e */ /* 0x000fc400000010ff */
[----:B------:R-:W-:Y:S02]  /*23f0*/  F2FP.BF16.F32.PACK_AB R5, R7, R6 ;  /* 0x000000060705723e */ /* 0x000fe400000010ff */
[----:B------:R-:W-:Y:S02]  /*2400*/  F2FP.BF16.F32.PACK_AB R12, R13, R12 ;  /* 0x0000000c0d0c723e */ /* 0x000fe400000010ff */
[----:B------:R-:W-:Y:S02]  /*2410*/  F2FP.BF16.F32.PACK_AB R69, R71, R70 ;  /* 0x000000464745723e */ /* 0x000fe400000010ff */
[----:B------:R-:W-:Y:S02]  /*2420*/  F2FP.BF16.F32.PACK_AB R76, R77, R76 ;  /* 0x0000004c4d4c723e */ /* 0x000fe400000010ff */
[----:B------:R-:W-:Y:S02]  /*2430*/  F2FP.BF16.F32.PACK_AB R6, R9, R8 ;  /* 0x000000080906723e */ /* 0x000fe400000010ff */
[----:B------:R-:W-:-:S02]  /*2440*/  F2FP.BF16.F32.PACK_AB R7, R11, R10 ;  /* 0x0000000a0b07723e */ /* 0x000fc400000010ff */
[----:B------:R-:W-:Y:S02]  /*2450*/  F2FP.BF16.F32.PACK_AB R13, R15, R14 ;  /* 0x0000000e0f0d723e */ /* 0x000fe400000010ff */
[----:B------:R-:W-:Y:S01]  /*2460*/  F2FP.BF16.F32.PACK_AB R20, R21, R20 ;  /* 0x000000141514723e */ /* 0x000fe200000010ff */
[----:B------:R2:W-:Y:S01]  /*2470*/  STS.128 [R0+UR8], R4 ;  /* 0x0000000400007988 */ /* 0x0005e20008000c08 */
[----:B------:R-:W-:Y:S02]  /*2480*/  F2FP.BF16.F32.PACK_AB R70, R73, R72 ;  /* 0x000000484946723e */ /* 0x000fe400000010ff */
[----:B------:R-:W-:Y:S02]  /*2490*/  F2FP.BF16.F32.PACK_AB R71, R75, R74 ;  /* 0x0000004a4b47723e */ /* 0x000fe400000010ff */
[----:B------:R-:W-:Y:S02]  /*24a0*/  F2FP.BF16.F32.PACK_AB R77, R79, R78 ;  /* 0x0000004e4f4d723e */ /* 0x000fe400000010ff */
[----:B------:R-:W-:Y:S01]  /*24b0*/  F2FP.BF16.F32.PACK_AB R84, R85, R84 ;  /* 0x000000545554723e */ /* 0x000fe200000010ff */
[----:B------:R3:W-:Y:S01]  /*24c0*/  STS.128 [R0+UR8+0x4000], R68 ;  /* 0x0040004400007988 */ /* 0x0007e20008000c08 */
[----:B------:R-:W-:-:S02]  /*24d0*/  F2FP.BF16.F32.PACK_AB R14, R17, R16 ;  /* 0x00000010110e723e */ /* 0x000fc400000010ff */
[----:B------:R-:W-:Y:S02]  /*24e0*/  F2FP.BF16.F32.PACK_AB R15, R19, R18 ;  /* 0x00000012130f723e */ /* 0x000fe400000010ff */
[----:B------:R-:W-:Y:S02]  /*24f0*/  F2FP.BF16.F32.PACK_AB R21, R23, R22 ;  /* 0x000000161715723e */ /* 0x000fe400000010ff */
[----:B------:R-:W-:Y:S01]  /*2500*/  F2FP.BF16.F32.PACK_AB R28, R29, R28 ;  /* 0x0000001c1d1c723e */ /* 0x000fe200000010ff */
[----:B------:R4:W-:Y:S01]  /*2510*/  STS.128 [R2+UR8], R12 ;  /* 0x0000000c02007988 */ /* 0x0009e20008000c08 */
[----:B------:R-:W-:Y:S02]  /*2520*/  F2FP.BF16.F32.PACK_AB R78, R81, R80 ;  /* 0x00000050514e723e */ /* 0x000fe400000010ff */
[----:B------:R-:W-:Y:S02]  /*2530*/  F2FP.BF16.F32.PACK_AB R79, R83, R82 ;  /* 0x00000052534f723e */ /* 0x000fe400000010ff */
[----:B------:R-:W-:-:S02]  /*2540*/  F2FP.BF16.F32.PACK_AB R85, R87, R86 ;  /* 0x000000565755723e */ /* 0x000fc400000010ff */
[----:B------:R-:W-:Y:S01]  /*2550*/  F2FP.BF16.F32.PACK_AB R92, R93, R92 ;  /* 0x0000005c5d5c723e */ /* 0x000fe200000010ff */
[----:B------:R4:W-:Y:S01]  /*2560*/  STS.128 [R2+UR8+0x4000], R76 ;  /* 0x0040004c02007988 */ /* 0x0009e20008000c08 */
[----:B------:R-:W-:Y:S02]  /*2570*/  F2FP.BF16.F32.PACK_AB R22, R25, R24 ;  /* 0x000000181916723e */ /* 0x000fe400000010ff */
[----:B------:R-:W-:Y:S02]  /*2580*/  F2FP.BF16.F32.PACK_AB R23, R27, R26 ;  /* 0x0000001a1b17723e */ /* 0x000fe400000010ff */
[----:B------:R-:W-:Y:S02]  /*2590*/  F2FP.BF16.F32.PACK_AB R29, R31, R30 ;  /* 0x0000001e1f1d723e */ /* 0x000fe400000010ff */
[----:B------:R-:W-:Y:S01]  /*25a0*/  F2FP.BF16.F32.PACK_AB R36, R37, R36 ;  /* 0x000000242524723e */ /* 0x000fe200000010ff */
[----:B------:R4:W-:Y:S01]  /*25b0*/  STS.128 [R3+UR8], R20 ;  /* 0x0000001403007988 */ /* 0x0009e20008000c08 */
[----:B------:R-:W-:-:S02]  /*25c0*/  F2FP.BF16.F32.PACK_AB R86, R89, R88 ;  /* 0x000000585956723e */ /* 0x000fc400000010ff */
[----:B------:R-:W-:Y:S02]  /*25d0*/  F2FP.BF16.F32.PACK_AB R87, R91, R90 ;  /* 0x0000005a5b57723e */ /* 0x000fe400000010ff */
[----:B------:R-:W-:Y:S02]  /*25e0*/  F2FP.BF16.F32.PACK_AB R93, R95, R94 ;  /* 0x0000005e5f5d723e */ /* 0x000fe400000010ff */
[----:B------:R-:W-:Y:S01]  /*25f0*/  F2FP.BF16.F32.PACK_AB R100, R101, R100 ;  /* 0x000000646564723e */ /* 0x000fe200000010ff */
[----:B------:R4:W-:Y:S01]  /*2600*/  STS.128 [R3+UR8+0x4000], R84 ;  /* 0x0040005403007988 */ /* 0x0009e20008000c08 */
[----:B------:R-:W-:Y:S02]  /*2610*/  F2FP.BF16.F32.PACK_AB R30, R33, R32 ;  /* 0x00000020211e723e */ /* 0x000fe400000010ff */
[----:B------:R-:W-:Y:S02]  /*2620*/  F2FP.BF16.F32.PACK_AB R31, R35, R34 ;  /* 0x00000022231f723e */ /* 0x000fe400000010ff */
[----:B------:R-:W-:-:S02]  /*2630*/  F2FP.BF16.F32.PACK_AB R37, R39, R38 ;  /* 0x000000262725723e */ /* 0x000fc400000010ff */
[----:B------:R-:W-:Y:S02]  /*2640*/  F2FP.BF16.F32.PACK_AB R44, R45, R44 ;  /* 0x0000002c2d2c723e */ /* 0x000fe400000010ff */
[----:B------:R-:W-:Y:S02]  /*2650*/  F2FP.BF16.F32.PACK_AB R94, R97, R96 ;  /* 0x00000060615e723e */ /* 0x000fe400000010ff */
[----:B------:R-:W-:Y:S02]  /*2660*/  F2FP.BF16.F32.PACK_AB R95, R99, R98 ;  /* 0x00000062635f723e */ /* 0x000fe400000010ff */
[----:B------:R-:W-:Y:S02]  /*2670*/  F2FP.BF16.F32.PACK_AB R101, R103, R102 ;  /* 0x000000666765723e */ /* 0x000fe400000010ff */
[----:B------:R-:W-:Y:S02]  /*2680*/  F2FP.BF16.F32.PACK_AB R108, R109, R108 ;  /* 0x0000006c6d6c723e */ /* 0x000fe400000010ff */
[----:B------:R-:W-:-:S02]  /*2690*/  LOP3.LUT R8, R0, 0x30, RZ, 0x3c, !PT ;  /* 0x0000003000087812 */ /* 0x000fc400078e3cff */
[----:B------:R-:W-:Y:S02]  /*26a0*/  F2FP.BF16.F32.PACK_AB R38, R41, R40 ;  /* 0x000000282926723e */ /* 0x000fe400000010ff */
[----:B------:R-:W-:Y:S01]  /*26b0*/  F2FP.BF16.F32.PACK_AB R39, R43, R42 ;  /* 0x0000002a2b27723e */ /* 0x000fe200000010ff */
[----:B------:R4:W-:Y:S01]  /*26c0*/  STS.128 [R8+UR8], R28 ;  /* 0x0000001c08007988 */ /* 0x0009e20008000c08 */
[----:B------:R-:W-:Y:S02]  /*26d0*/  F2FP.BF16.F32.PACK_AB R45, R47, R46 ;  /* 0x0000002e2f2d723e */ /* 0x000fe400000010ff */
[----:B------:R-:W-:Y:S01]  /*26e0*/  F2FP.BF16.F32.PACK_AB R52, R53, R52 ;  /* 0x000000343534723e */ /* 0x000fe200000010ff */
[----:B------:R4:W-:Y:S01]  /*26f0*/  STS.128 [R8+UR8+0x4000], R92 ;  /* 0x0040005c08007988 */ /* 0x0009e20008000c08 */
[----:B------:R-:W-:Y:S02]  /*2700*/  F2FP.BF16.F32.PACK_AB R102, R105, R104 ;  /* 0x000000686966723e */ /* 0x000fe400000010ff */
[----:B------:R-:W-:-:S02]  /*2710*/  F2FP.BF16.F32.PACK_AB R103, R107, R106 ;  /* 0x0000006a6b67723e */ /* 0x000fc400000010ff */
[----:B------:R-:W-:Y:S02]  /*2720*/  F2FP.BF16.F32.PACK_AB R109, R111, R110 ;  /* 0x0000006e6f6d723e */ /* 0x000fe400000010ff */
[----:B------:R-:W-:Y:S02]  /*2730*/  F2FP.BF16.F32.PACK_AB R116, R117, R116 ;  /* 0x000000747574723e */ /* 0x000fe400000010ff */
[----:B------:R-:W-:Y:S02]  /*2740*/  LOP3.LUT R9, R0, 0x40, RZ, 0x3c, !PT ;  /* 0x0000004000097812 */ /* 0x000fe400078e3cff */
[----:B------:R-:W-:Y:S02]  /*2750*/  F2FP.BF16.F32.PACK_AB R46, R49, R48 ;  /* 0x00000030312e723e */ /* 0x000fe400000010ff */
[----:B------:R-:W-:Y:S01]  /*2760*/  F2FP.BF16.F32.PACK_AB R47, R51, R50 ;  /* 0x00000032332f723e */ /* 0x000fe200000010ff */
[----:B------:R4:W-:Y:S01]  /*2770*/  STS.128 [R9+UR8], R36 ;  /* 0x0000002409007988 */ /* 0x0009e20008000c08 */
[----:B------:R-:W-:-:S02]  /*2780*/  F2FP.BF16.F32.PACK_AB R53, R55, R54 ;  /* 0x000000363735723e */ /* 0x000fc400000010ff */
[----:B------:R-:W-:Y:S01]  /*2790*/  F2FP.BF16.F32.PACK_AB R60, R61, R60 ;  /* 0x0000003c3d3c723e */ /* 0x000fe200000010ff */
[----:B------:R4:W-:Y:S01]  /*27a0*/  STS.128 [R9+UR8+0x4000], R100 ;  /* 0x0040006409007988 */ /* 0x0009e20008000c08 */
        /* <DEDUP_REMOVED lines=13> */
[C---:B--2---:R-:W-:Y:S02]  /*2880*/  LOP3.LUT R4, R0.reuse, 0x60, RZ, 0x3c, !PT ;  /* 0x0000006000047812 */ /* 0x044fe400078e3cff */
[----:B------:R-:W-:Y:S02]  /*2890*/  F2FP.BF16.F32.PACK_AB R62, R65, R64 ;  /* 0x00000040413e723e */ /* 0x000fe400000010ff */
[----:B------:R-:W-:Y:S01]  /*28a0*/  F2FP.BF16.F32.PACK_AB R63, R67, R66 ;  /* 0x00000042433f723e */ /* 0x000fe200000010ff */
[----:B------:R4:W-:Y:S01]  /*28b0*/  STS.128 [R4+UR8], R52 ;  /* 0x0000003404007988 */ /* 0x0009e20008000c08 */
[----:B------:R-:W-:Y:S02]  /*28c0*/  F2FP.BF16.F32.PACK_AB R126, R129, R128 ;  /* 0x00000080817e723e */ /* 0x000fe400000010ff */
[----:B------:R-:W-:Y:S01]  /*28d0*/  F2FP.BF16.F32.PACK_AB R127, R131, R130 ;  /* 0x00000082837f723e */ /* 0x000fe200000010ff */
[----:B------:R4:W-:Y:S01]  /*28e0*/  STS.128 [R4+UR8+0x4000], R116 ;  /* 0x0040007404007988 */ /* 0x0009e20008000c08 */
[----:B---3--:R-:W-:-:S05]  /*28f0*/  LOP3.LUT R0, R0, 0x70, RZ, 0x3c, !PT ;  /* 0x0000007000007812 */ /* 0x008fca00078e3cff */
[----:B------:R4:W-:Y:S04]  /*2900*/  STS.128 [R0+UR8], R60 ;  /* 0x0000003c00007988 */ /* 0x0009e80008000c08 */
[----:B------:R4:W-:Y:S01]  /*2910*/  STS.128 [R0+UR8+0x4000], R124 ;  /* 0x0040007c00007988 */ /* 0x0009e20008000c08 */
[----:B------:R2:W-:Y:S06]  /*2920*/  MEMBAR.ALL.CTA ;  /* 0x0000000000007992 */ /* 0x0005ec0000008000 */
[----:B--2---:R-:W2:Y:S02]  /*2930*/  FENCE.VIEW.ASYNC.S ;  /* 0x00000000000073c6 */ /* 0x004ea40000000000 */
[----:B--2---:R-:W-:Y:S06]  /*2940*/  BAR.SYNC.DEFER_BLOCKING 0x0 ;  /* 0x0000000000007b1d */ /* 0x004fec0000010000 */
[----:B------:R4:W-:Y:S01]  /*2950*/  @UP1 UTMASTG.2D [UR4], [UR20] ;  /* 0x00000004140013b5 */ /* 0x0009e20008008000 */
[----:B------:R0:W-:Y:S01]  /*2960*/  UTMACMDFLUSH ;  /* 0x00000000000079b7 */ /* 0x0001e20000000000 */
[----:B------:R-:W-:-:S04]  /*2970*/  DEPBAR.LE SB0, 0x0 ;  /* 0x000080000000791a */ /* 0x000fc80000000000 */
[----:B------:R-:W-:Y:S08]  /*2980*/  BAR.SYNC.DEFER_BLOCKING 0x0 ;  /* 0x0000000000007b1d */ /* 0x000ff00000010000 */
[----:B------:R-:W-:Y:S06]  /*2990*/  BAR.SYNC.DEFER_BLOCKING 0x0 ;  /* 0x0000000000007b1d */ /* 0x000fec0000010000 */
[----:B----4-:R-:W-:Y:S05]  /*29a0*/  @P2 BRA `(.L_x_67) ;  /* 0x0000000000a02947 */ /* 0x010fea0003800000 */
[----:B------:R-:W2:Y:S01]  /*29b0*/  S2UR UR5, SR_CgaCtaId ;  /* 0x00000000000579c3 */ /* 0x000ea20000008800 */
[----:B------:R-:W-:Y:S01]  /*29c0*/  NOP ;  /* 0x0000000000007918 */ /* 0x000fe20000000000 */
[----:B------:R-:W-:Y:S01]  /*29d0*/  UMOV UR4, 0x50 ;  /* 0x0000005000047882 */ /* 0x000fe20000000000 */
[----:B------:R-:W-:Y:S02]  /*29e0*/  IMAD.U32 R0, RZ, RZ, UR23 ;  /* 0x00000017ff007e24 */ /* 0x000fe4000f8e00ff */
[----:B------:R-:W-:Y:S02]  /*29f0*/  IMAD.MOV.U32 R3, RZ, RZ, 0xff ;  /* 0x000000ffff037424 */ /* 0x000fe400078e00ff */
[----:B------:R-:W-:Y:S01]  /*2a00*/  IMAD.MOV.U32 R7, RZ, RZ, 0x1 ;  /* 0x00000001ff077424 */ /* 0x000fe200078e00ff */
[----:B------:R-:W-:-:S04]  /*2a10*/  LOP3.LUT R0, R0, 0xffff, RZ, 0xc0, !PT ;  /* 0x0000ffff00007812 */ /* 0x000fc800078ec0ff */
[----:B------:R-:W-:-:S05]  /*2a20*/  SHF.R.U32.HI R0, RZ, 0x5, R0 ;  /* 0x00000005ff007819 */ /* 0x000fca0000011600 */
[----:B------:R-:W-:Y:S01]  /*2a30*/  VIADD R2, R0, 0x10 ;  /* 0x0000001000027836 */ /* 0x000fe20000000000 */
[----:B------:R-:W-:Y:S01]  /*2a40*/  SHF.L.U32 R0, R3, R0, RZ ;  /* 0x0000000003007219 */ /* 0x000fe200000006ff */
[----:B--2---:R-:W-:-:S03]  /*2a50*/  ULEA UR6, UR5, UR4, 0x18 ;  /* 0x0000000405067291 */ /* 0x004fc6000f8ec0ff */
[----:B------:R-:W-:-:S04]  /*2a60*/  SHF.L.U32 R3, R7, R2, RZ ;  /* 0x0000000207037219 */ /* 0x000fc800000006ff */
[----:B------:R-:W-:Y:S02]  /*2a70*/  LOP3.LUT R0, R3, R0, RZ, 0xfc, !PT ;  /* 0x0000000003007212 */ /* 0x000fe400078efcff */
[----:B------:R-:W2:Y:S02]  /*2a80*/  LDS R5, [UR6] ;  /* 0x00000006ff057984 */ /* 0x000ea40008000800 */
[C---:B------:R-:W-:Y:S02]  /*2a90*/  LOP3.LUT R2, R0.reuse, 0xffff, RZ, 0xc0, !PT ;  /* 0x0000ffff00027812 */ /* 0x040fe400078ec0ff */
[----:B--2---:R-:W-:-:S04]  /*2aa0*/  LOP3.LUT R3, R0, 0xffff, R5, 0x80, !PT ;  /* 0x0000ffff00037812 */ /* 0x004fc800078e8005 */
[----:B------:R-:W-:-:S13]  /*2ab0*/  ISETP.NE.AND P0, PT, R3, R2, PT ;  /* 0x000000020300720c */ /* 0x000fda0003f05270 */
[----:B------:R-:W-:Y:S05]  /*2ac0*/  @P0 BRA `(.L_x_68) ;  /* 0x0000000000500947 */ /* 0x000fea0003800000 */
[----:B------:R-:W-:Y:S02]  /*2ad0*/  SHF.R.U32.HI R5, RZ, 0x10, R5 ;  /* 0x00000010ff057819 */ /* 0x000fe40000011605 */
[----:B------:R-:W-:-:S04]  /*2ae0*/  SHF.R.U32.HI R2, RZ, 0x10, R0 ;  /* 0x00000010ff027819 */ /* 0x000fc80000011600 */
[----:B------:R-:W-:-:S04]  /*2af0*/  LOP3.LUT R5, R5, R2, RZ, 0xc0, !PT ;  /* 0x0000000205057212 */ /* 0x000fc800078ec0ff */
[----:B------:R-:W-:-:S13]  /*2b00*/  ISETP.NE.AND P0, PT, R5, R2, PT ;  /* 0x000000020500720c */ /* 0x000fda0003f05270 */
[----:B------:R-:W-:Y:S05]  /*2b10*/  @P0 BRA `(.L_x_69) ;  /* 0x0000000000300947 */ /* 0x000fea0003800000 */
[----:B------:R-:W-:Y:S01]  /*2b20*/  R2UR UR4, R0 ;  /* 0x00000000000472ca */ /* 0x000fe200000e0000 */
[----:B------:R-:W-:Y:S01]  /*2b30*/  VOTEU.ANY UR5, UPT, PT ;  /* 0x0000000000057886 */ /* 0x000fe200038e0100 */
[----:B------:R-:W2:Y:S01]  /*2b40*/  S2R R0, SR_LANEID ;  /* 0x0000000000007919 */ /* 0x000ea20000000000 */
[----:B------:R-:W-:-:S10]  /*2b50*/  UFLO.U32 UR5, UR5 ;  /* 0x00000005000572bd */ /* 0x000fd400080e0000 */
[----:B------:R-:W-:-:S06]  /*2b60*/  ULOP3.LUT UR4, URZ, UR4, URZ, 0x33, !UPT ;  /* 0x00000004ff047292 */ /* 0x000fcc000f8e33ff */
[----:B------:R-:W-:-:S04]  /*2b70*/  IMAD.U32 R2, RZ, RZ, UR4 ;  /* 0x00000004ff027e24 */ /* 0x000fc8000f8e00ff */
[----:B------:R-:W3:Y:S02]  /*2b80*/  REDUX UR7, R2 ;  /* 0x00000000020773c4 */ /* 0x000ee40000000000 */
[----:B------:R4:W-:Y:S01]  /*2b90*/  UTCATOMSWS.AND URZ, UR4 ;  /* 0x0000000400ff79e3 */ /* 0x0009e20008000000 */
[----:B--2---:R-:W-:Y:S01]  /*2ba0*/  ISETP.EQ.U32.AND P0, PT, R0, UR5, PT ;  /* 0x0000000500007c0c */ /* 0x004fe2000bf02070 */
[----:B---3--:R-:W-:-:S12]  /*2bb0*/  IMAD.U32 R0, RZ, RZ, UR7 ;  /* 0x00000007ff007e24 */ /* 0x008fd8000f8e00ff */
[----:B------:R4:W-:Y:S01]  /*2bc0*/  @P0 ATOMS.AND RZ, [UR6], R0 ;  /* 0x00000000ffff098c */ /* 0x0009e2000a800006 */
[----:B------:R-:W-:Y:S05]  /*2bd0*/  BRA `(.L_x_67) ;  /* 0x0000000000147947 */ /* 0x000fea0003800000 */
.L_x_69:
[----:B------:R-:W-:-:S07]  /*2be0*/  MOV R2, 0x2c00 ;  /* 0x00002c0000027802 */ /* 0x000fce0000000f00 */
[----:B-1----:R-:W-:Y:S05]  /*2bf0*/  CALL.REL.NOINC `($__internal_0_$__cuda_sm10x_tcgen05_guardrail_trap_col_being_dealloced_not_returned_by_alloc) ;  /* 0x0000000000447944 */ /* 0x002fea0003c00000 */
[----:B------:R-:W-:Y:S05]  /*2c00*/  BRA `(.L_x_67) ;  /* 0x0000000000087947 */ /* 0x000fea0003800000 */
.L_x_68:
[----:B------:R-:W-:-:S07]  /*2c10*/  MOV R2, 0x2c30 ;  /* 0x00002c3000027802 */ /* 0x000fce0000000f00 */
[----:B-1----:R-:W-:Y:S05]  /*2c20*/  CALL.REL.NOINC `($__internal_2_$__cuda_sm10x_tcgen05_guardrail_trap_unallocated_columns_being_dealloced) ;  /* 0x0000000000507944 */ /* 0x002fea0003c00000 */
.L_x_67:
[----:B------:R-:W-:Y:S01]  /*2c30*/  NOP ;  /* 0x0000000000007918 */ /* 0x000fe20000000000 */
[----:B----4-:R-:W-:Y:S05]  /*2c40*/  EXIT ;  /* 0x000000000000794d */ /* 0x010fea0003800000 */
.L_x_56:
[----:B------:R-:W2:Y:S02]  /*2c50*/  SYNCS.PHASECHK.TRANS64.TRYWAIT P0, [UR8+0xc000], RZ ;  /* 0x00c000ffff0075a7 */ /* 0x000ea40008001108 */
[----:B--2---:R-:W-:Y:S05]  /*2c60*/  @!P0 BRA `(.L_x_56) ;  /* 0xfffffffc00f88947 */ /* 0x004fea000383ffff */
[----:B------:R-:W-:Y:S05]  /*2c70*/  BRA `(.L_x_70) ;  /* 0xffffffec00a47947 */ /* 0x000fea000383ffff */
.L_x_58:
[----:B------:R-:W2:Y:S02]  /*2c80*/  SYNCS.PHASECHK.TRANS64.TRYWAIT P1, [UR8+0xc010], RZ ;  /* 0x00c010ffff0075a7 */ /* 0x000ea40008021108 */
[----:B--2---:R-:W-:Y:S05]  /*2c90*/  @!P1 BRA `(.L_x_58) ;  /* 0xfffffffc00f89947 */ /* 0x004fea000383ffff */
[----:B------:R-:W-:Y:S05]  /*2ca0*/  BRA `(.L_x_71) ;  /* 0xfffffff000187947 */ /* 0x000fea000383ffff */
.L_x_59:
[----:B------:R-:W3:Y:S02]  /*2cb0*/  SYNCS.PHASECHK.TRANS64.TRYWAIT P0, [UR28+0xc000], R2 ;  /* 0x00c00002ff0075a7 */ /* 0x000ee4000800111c */
[----:B---3--:R-:W-:Y:S05]  /*2cc0*/  @!P0 BRA `(.L_x_59) ;  /* 0xfffffffc00f88947 */ /* 0x008fea000383ffff */
[----:B------:R-:W-:Y:S05]  /*2cd0*/  BRA `(.L_x_72) ;  /* 0xfffffff000987947 */ /* 0x000fea000383ffff */
.L_x_61:
[----:B------:R-:W3:Y:S02]  /*2ce0*/  SYNCS.PHASECHK.TRANS64.TRYWAIT P0, [UR28+0xc010], R2 ;  /* 0x00c01002ff0075a7 */ /* 0x000ee4000800111c */
[----:B---3--:R-:W-:Y:S05]  /*2cf0*/  @!P0 BRA `(.L_x_61) ;  /* 0xfffffffc00f88947 */ /* 0x008fea000383ffff */
[----:B------:R-:W-:Y:S05]  /*2d00*/  BRA `(.L_x_73) ;  /* 0xfffffff400087947 */ /* 0x000fea000383ffff */
        .weak           $__internal_0_$__cuda_sm10x_tcgen05_guardrail_trap_col_being_dealloced_not_returned_by_alloc
        .type           $__internal_0_$__cuda_sm10x_tcgen05_guardrail_trap_col_being_dealloced_not_returned_by_alloc,@function
        .size           $__internal_0_$__cuda_sm10x_tcgen05_guardrail_trap_col_being_dealloced_not_returned_by_alloc,($__internal_1_$__cuda_sm10x_tcgen05_guardrail_trap_phase_invalid_during_alloc - $__internal_0_$__cuda_sm10x_tcgen05_guardrail_trap_col_being_dealloced_not_returned_by_alloc)
$__internal_0_$__cuda_sm10x_tcgen05_guardrail_trap_col_being_dealloced_not_returned_by_alloc:
[----:B------:R-:W-:Y:S05]  /*2d10*/  BPT.TRAP 0x1 ;  /* 0x000000040000795c */ /* 0x000fea0000300000 */
[----:B------:R-:W-:-:S04]  /*2d20*/  IMAD.MOV.U32 R3, RZ, RZ, 0x0 ;  /* 0x00000000ff037424 */ /* 0x000fc800078e00ff */
[----:B------:R-:W-:Y:S05]  /*2d30*/  RET.REL.NODEC R2 `(gluon_tcgen05) ;  /* 0xffffffd002b07950 */ /* 0x000fea0003c3ffff */
        .weak           $__internal_1_$__cuda_sm10x_tcgen05_guardrail_trap_phase_invalid_during_alloc
        .type           $__internal_1_$__cuda_sm10x_tcgen05_guardrail_trap_phase_invalid_during_alloc,@function
        .size           $__internal_1_$__cuda_sm10x_tcgen05_guardrail_trap_phase_invalid_during_alloc,($__internal_2_$__cuda_sm10x_tcgen05_guardrail_trap_unallocated_columns_being_dealloced - $__internal_1_$__cuda_sm10x_tcgen05_guardrail_trap_phase_invalid_during_alloc)
$__internal_1_$__cuda_sm10x_tcgen05_guardrail_trap_phase_invalid_during_alloc:
[----:B------:R-:W-:Y:S05]  /*2d40*/  BPT.TRAP 0x1 ;  /* 0x000000040000795c */ /* 0x000fea0000300000 */
[----:B------:R-:W-:-:S04]  /*2d50*/  IMAD.MOV.U32 R3, RZ, RZ, 0x0 ;  /* 0x00000000ff037424 */ /* 0x000fc800078e00ff */
[----:B------:R-:W-:Y:S05]  /*2d60*/  RET.REL.NODEC R2 `(gluon_tcgen05) ;  /* 0xffffffd002a47950 */ /* 0x000fea0003c3ffff */
        .weak           $__internal_2_$__cuda_sm10x_tcgen05_guardrail_trap_unallocated_columns_being_dealloced
        .type           $__internal_2_$__cuda_sm10x_tcgen05_guardrail_trap_unallocated_columns_being_dealloced,@function
        .size           $__internal_2_$__cuda_sm10x_tcgen05_guardrail_trap_unallocated_columns_being_dealloced,(.L_x_77 - $__internal_2_$__cuda_sm10x_tcgen05_guardrail_trap_unallocated_columns_being_dealloced)
$__internal_2_$__cuda_sm10x_tcgen05_guardrail_trap_unallocated_columns_being_dealloced:
[----:B------:R-:W-:Y:S05]  /*2d70*/  BPT.TRAP 0x1 ;  /* 0x000000040000795c */ /* 0x000fea0000300000 */
[----:B------:R-:W-:-:S04]  /*2d80*/  IMAD.MOV.U32 R3, RZ, RZ, 0x0 ;  /* 0x00000000ff037424 */ /* 0x000fc800078e00ff */
[----:B------:R-:W-:Y:S05]  /*2d90*/  RET.REL.NODEC R2 `(gluon_tcgen05) ;  /* 0xffffffd002987950 */ /* 0x000fea0003c3ffff */
.L_x_74:
[----:B------:R-:W-:-:S00]  /*2da0*/  BRA `(.L_x_74) ;  /* 0xfffffffc00fc7947 */ /* 0x000fc0000383ffff */
[----:B------:R-:W-:-:S00]  /*2db0*/  NOP ;  /* 0x0000000000007918 */ /* 0x000fc00000000000 */
        /* <DEDUP_REMOVED lines=12> */
.L_x_77:


//--------------------- .nv.shared.gluon_tcgen05  --------------------------
	.section	.nv.shared.gluon_tcgen05,"aw",@nobits
	.sectionflags	@""
	.align	16
	.zero		1024


//--------------------- .nv.shared.reserved.0     --------------------------
	.section	.nv.shared.reserved.0,"aw",@nobits
	.align	8
	.weak		__nv_reservedSMEM_offset_0_alias
	.size		__nv_reservedSMEM_offset_0_alias, 0, 64
	.other		__nv_reservedSMEM_offset_0_alias,@"STO_CUDA_RESERVED_SHARED STV_DEFAULT"
__nv_reservedSMEM_offset_0_alias:
	.zero		0
.nv.shared.reserved.0:
	.zero		64
	.weak		__nv_reservedSMEM_allocation_phase
	.type		__nv_reservedSMEM_allocation_phase,@object
	.size		__nv_reservedSMEM_allocation_phase,(.L_0 - __nv_reservedSMEM_allocation_phase)
__nv_reservedSMEM_allocation_phase:
	.zero		1
.L_0:
	.zero		7
	.weak		__nv_reservedSMEM_devtool_atexit_pc
	.type		__nv_reservedSMEM_devtool_atexit_pc,@object
	.size		__nv_reservedSMEM_devtool_atexit_pc,(__nv_reservedSMEM_allocation_mask - __nv_reservedSMEM_devtool_atexit_pc)
__nv_reservedSMEM_devtool_atexit_pc:
	.zero		8
	.weak		__nv_reservedSMEM_allocation_mask
	.type		__nv_reservedSMEM_allocation_mask,@object
	.size		__nv_reservedSMEM_allocation_mask,(.L_2 - __nv_reservedSMEM_allocation_mask)
__nv_reservedSMEM_allocation_mask:
	.zero		4
.L_2:


//--------------------- .nv.constant0.gluon_tcgen05 --------------------------
	.section	.nv.constant0.gluon_tcgen05,"a",@progbits
	.sectionflags	@""
	.align	4
.nv.constant0.gluon_tcgen05:
	.zero		976


//--------------------- SYMBOLS --------------------------

	.type		.nv.reservedSmem.offset0,@object
	.size		.nv.reservedSmem.offset0,0x4
	.type		.nv.reservedSmem.cap,@object
	.size		.nv.reservedSmem.cap,0x4
